// auto-generated by cutlass_sweep.gemm — config: {"arch": "sm_90", "cluster_m": 1, "cluster_n": 1, "dtype": "bf16", "dtype_b": "bf16", "layout": "nt", "stages": 3, "tile_k": 128, "tile_m": 256, "tile_n": 64}
#include "cutlass/cutlass.h"
#include "cutlass/gemm/collective/collective_builder.hpp"
#include "cutlass/gemm/device/gemm_universal_adapter.h"
#include "cutlass/gemm/kernel/gemm_universal.hpp"
#include "cutlass/epilogue/collective/collective_builder.hpp"

using ElemA = cutlass::bfloat16_t;
using ElemB = cutlass::bfloat16_t;
using ElemCD = cutlass::bfloat16_t;
using Acc  = float;
using TileShape    = cute::Shape<cute::_256, cute::_64, cute::_128>;
using ClusterShape = cute::Shape<cute::_1, cute::_1, cute::_1>;

using CollectiveEpilogue = typename cutlass::epilogue::collective::CollectiveBuilder<
    cutlass::arch::Sm90, cutlass::arch::OpClassTensorOp,
    TileShape, ClusterShape,
    cutlass::epilogue::collective::EpilogueTileAuto,
    Acc, Acc,
    ElemCD, cutlass::layout::RowMajor, 128 / cutlass::sizeof_bits<ElemCD>::value,
    ElemCD, cutlass::layout::RowMajor, 128 / cutlass::sizeof_bits<ElemCD>::value,
    cutlass::epilogue::collective::EpilogueScheduleAuto
  >::CollectiveOp;

using CollectiveMainloop = typename cutlass::gemm::collective::CollectiveBuilder<
    cutlass::arch::Sm90, cutlass::arch::OpClassTensorOp,
    ElemA, cutlass::layout::RowMajor, 128 / cutlass::sizeof_bits<ElemA>::value,
    ElemB, cutlass::layout::ColumnMajor, 128 / cutlass::sizeof_bits<ElemB>::value,
    Acc,
    TileShape, ClusterShape,
    cutlass::gemm::collective::StageCount<3>,
    cutlass::gemm::collective::KernelScheduleAuto
  >::CollectiveOp;

using GemmKernel = cutlass::gemm::kernel::GemmUniversal<
    cute::Shape<int,int,int,int>,
    CollectiveMainloop,
    CollectiveEpilogue
>;
using Gemm = cutlass::gemm::device::GemmUniversalAdapter<GemmKernel>;

// Force the device kernel symbol into the cubin without needing a host main.
auto* _anchor = &cutlass::device_kernel<GemmKernel>;


// ===== COMPILED SASS (sm_90a) =====

	.target	sm_90a

	.elftype	@"ET_EXEC"


//--------------------- .note.nv.tkinfo           --------------------------
	.section	.note.nv.tkinfo,"",@"SHT_NOTE"
	.sectionflags	@"SHF_NOTE_NV_TKINFO"
	.tkinfo
        /*0018*/ 	.word	0x00000002
        /*0030*/ 	.string	""
        /*0030*/ 	.string	"ptxas"
        /*0030*/ 	.string	"Cuda compilation tools, release 13.0, V13.0.88"
        /*0030*/ 	.string	"Build cuda_13.0.r13.0/compiler.36424714_0"
        /*0030*/ 	.string	"-arch sm_90a -m 64 "



//--------------------- .note.nv.cuinfo           --------------------------
	.section	.note.nv.cuinfo,"",@"SHT_NOTE"
	.sectionflags	@"SHF_NOTE_NV_CUINFO"
        /*0018*/ 	.short	0x0002
        /*001a*/ 	.short	0x005a
        /*001c*/ 	.short	0x0082
	.zero		2


//--------------------- .nv.info                  --------------------------
	.section	.nv.info,"",@"SHT_CUDA_INFO"
	.align	4


	//----- nvinfo : EIATTR_REGCOUNT
	.align		4
        /*0000*/ 	.byte	0x04, 0x2f
        /*0002*/ 	.short	(.L_15 - .L_14)
	.align		4
.L_14:
        /*0004*/ 	.word	index@(_ZN7cutlass13device_kernelINS_4gemm6kernel13GemmUniversalIN4cute5tupleIJiiiiEEENS1_10collective13CollectiveMmaINS1_34MainloopSm90TmaGmmaWarpSpecializedILi3ENS5_IJNS4_1CILi1EEESB_SB_EEENS1_35KernelTmaWarpSpecializedCooperativeEEENS5_IJNSA_ILi256EEENSA_ILi64EEENSA_ILi128EEEEEENS_10bfloat16_tENS5_IJlSB_lEEESJ_SK_NS4_8TiledMMAINS4_8MMA_AtomIJNS4_4SM904GMMA27MMA_64x64x16_F32BF16BF16_SSILNSO_5MajorE0ELSQ_0ELNSO_7ScaleInE1ELSR_1EEEEEENS4_6LayoutINS5_IJNSA_ILi2EEESB_SB_EEENS5_IJSB_NSA_ILi0EEESX_EEEEENS5_IJNS4_10UnderscoreES10_S10_EEEEENS4_13SM90_TMA_LOADENS4_14ComposedLayoutINS4_7SwizzleILi3ELi4ELi3EEENS4_18smem_ptr_flag_bitsILi16EEENSU_INS5_IJNSA_ILi8EEESG_EEENS5_IJSG_SB_EEEEEEEvNS4_8identityES13_S1D_vS1E_EENS_8epilogue10collective6detail29Sm90TmaWarpSpecializedAdapterINS1H_15DefaultEpilogueISJ_SK_SK_NS1G_6thread17LinearCombinationISJ_Li1EffLNS1L_9ScaleType4KindE0ELNS_15FloatRoundStyleE2ESJ_EENS1_15EpilogueDefaultEEEEEvvEEEEvNT_6ParamsE)
        /*0008*/ 	.word	0x000000a8


	//----- nvinfo : EIATTR_FRAME_SIZE
	.align		4
.L_15:
        /*000c*/ 	.byte	0x04, 0x11
        /*000e*/ 	.short	(.L_17 - .L_16)
	.align		4
.L_16:
        /*0010*/ 	.word	index@(_ZN7cutlass13device_kernelINS_4gemm6kernel13GemmUniversalIN4cute5tupleIJiiiiEEENS1_10collective13CollectiveMmaINS1_34MainloopSm90TmaGmmaWarpSpecializedILi3ENS5_IJNS4_1CILi1EEESB_SB_EEENS1_35KernelTmaWarpSpecializedCooperativeEEENS5_IJNSA_ILi256EEENSA_ILi64EEENSA_ILi128EEEEEENS_10bfloat16_tENS5_IJlSB_lEEESJ_SK_NS4_8TiledMMAINS4_8MMA_AtomIJNS4_4SM904GMMA27MMA_64x64x16_F32BF16BF16_SSILNSO_5MajorE0ELSQ_0ELNSO_7ScaleInE1ELSR_1EEEEEENS4_6LayoutINS5_IJNSA_ILi2EEESB_SB_EEENS5_IJSB_NSA_ILi0EEESX_EEEEENS5_IJNS4_10UnderscoreES10_S10_EEEEENS4_13SM90_TMA_LOADENS4_14ComposedLayoutINS4_7SwizzleILi3ELi4ELi3EEENS4_18smem_ptr_flag_bitsILi16EEENSU_INS5_IJNSA_ILi8EEESG_EEENS5_IJSG_SB_EEEEEEEvNS4_8identityES13_S1D_vS1E_EENS_8epilogue10collective6detail29Sm90TmaWarpSpecializedAdapterINS1H_15DefaultEpilogueISJ_SK_SK_NS1G_6thread17LinearCombinationISJ_Li1EffLNS1L_9ScaleType4KindE0ELNS_15FloatRoundStyleE2ESJ_EENS1_15EpilogueDefaultEEEEEvvEEEEvNT_6ParamsE)
        /*0014*/ 	.word	0x00000000


	//----- nvinfo : EIATTR_MIN_STACK_SIZE
	.align		4
.L_17:
        /*0018*/ 	.byte	0x04, 0x12
        /*001a*/ 	.short	(.L_19 - .L_18)
	.align		4
.L_18:
        /*001c*/ 	.word	index@(_ZN7cutlass13device_kernelINS_4gemm6kernel13GemmUniversalIN4cute5tupleIJiiiiEEENS1_10collective13CollectiveMmaINS1_34MainloopSm90TmaGmmaWarpSpecializedILi3ENS5_IJNS4_1CILi1EEESB_SB_EEENS1_35KernelTmaWarpSpecializedCooperativeEEENS5_IJNSA_ILi256EEENSA_ILi64EEENSA_ILi128EEEEEENS_10bfloat16_tENS5_IJlSB_lEEESJ_SK_NS4_8TiledMMAINS4_8MMA_AtomIJNS4_4SM904GMMA27MMA_64x64x16_F32BF16BF16_SSILNSO_5MajorE0ELSQ_0ELNSO_7ScaleInE1ELSR_1EEEEEENS4_6LayoutINS5_IJNSA_ILi2EEESB_SB_EEENS5_IJSB_NSA_ILi0EEESX_EEEEENS5_IJNS4_10UnderscoreES10_S10_EEEEENS4_13SM90_TMA_LOADENS4_14ComposedLayoutINS4_7SwizzleILi3ELi4ELi3EEENS4_18smem_ptr_flag_bitsILi16EEENSU_INS5_IJNSA_ILi8EEESG_EEENS5_IJSG_SB_EEEEEEEvNS4_8identityES13_S1D_vS1E_EENS_8epilogue10collective6detail29Sm90TmaWarpSpecializedAdapterINS1H_15DefaultEpilogueISJ_SK_SK_NS1G_6thread17LinearCombinationISJ_Li1EffLNS1L_9ScaleType4KindE0ELNS_15FloatRoundStyleE2ESJ_EENS1_15EpilogueDefaultEEEEEvvEEEEvNT_6ParamsE)
        /*0020*/ 	.word	0x00000000
.L_19:


//--------------------- .nv.compat                --------------------------
	.section	.nv.compat,"",@"SHT_CUDA_COMPAT_INFO"
	.align	4
        /*0000*/ 	.byte	0x02, 0x09, 0x01, 0x00, 0x02, 0x02, 0x04, 0x00, 0x02, 0x05, 0x05, 0x00, 0x03, 0x07, 0x01, 0x01
        /*0010*/ 	.byte	0x02, 0x03, 0x01, 0x00, 0x02, 0x06, 0x01, 0x00, 0x04, 0x0b, 0x08, 0x00, 0x00, 0x00, 0x00, 0x00
        /*0020*/ 	.byte	0x00, 0x00, 0x00, 0x00


//--------------------- .nv.info._ZN7cutlass13device_kernelINS_4gemm6kernel13GemmUniversalIN4cute5tupleIJiiiiEEENS1_10collective13CollectiveMmaINS1_34MainloopSm90TmaGmmaWarpSpecializedILi3ENS5_IJNS4_1CILi1EEESB_SB_EEENS1_35KernelTmaWarpSpecializedCooperativeEEENS5_IJNSA_ILi256EEENSA_ILi64EEENSA_ILi128EEEEEENS_10bfloat16_tENS5_IJlSB_lEEESJ_SK_NS4_8TiledMMAINS4_8MMA_AtomIJNS4_4SM904GMMA27MMA_64x64x16_F32BF16BF16_SSILNSO_5MajorE0ELSQ_0ELNSO_7ScaleInE1ELSR_1EEEEEENS4_6LayoutINS5_IJNSA_ILi2EEESB_SB_EEENS5_IJSB_NSA_ILi0EEESX_EEEEENS5_IJNS4_10UnderscoreES10_S10_EEEEENS4_13SM90_TMA_LOADENS4_14ComposedLayoutINS4_7SwizzleILi3ELi4ELi3EEENS4_18smem_ptr_flag_bitsILi16EEENSU_INS5_IJNSA_ILi8EEESG_EEENS5_IJSG_SB_EEEEEEEvNS4_8identityES13_S1D_vS1E_EENS_8epilogue10collective6detail29Sm90TmaWarpSpecializedAdapterINS1H_15DefaultEpilogueISJ_SK_SK_NS1G_6thread17LinearCombinationISJ_Li1EffLNS1L_9ScaleType4KindE0ELNS_15FloatRoundStyleE2ESJ_EENS1_15EpilogueDefaultEEEEEvvEEEEvNT_6ParamsE --------------------------
	.section	.nv.info._ZN7cutlass13device_kernelINS_4gemm6kernel13GemmUniversalIN4cute5tupleIJiiiiEEENS1_10collective13CollectiveMmaINS1_34MainloopSm90TmaGmmaWarpSpecializedILi3ENS5_IJNS4_1CILi1EEESB_SB_EEENS1_35KernelTmaWarpSpecializedCooperativeEEENS5_IJNSA_ILi256EEENSA_ILi64EEENSA_ILi128EEEEEENS_10bfloat16_tENS5_IJlSB_lEEESJ_SK_NS4_8TiledMMAINS4_8MMA_AtomIJNS4_4SM904GMMA27MMA_64x64x16_F32BF16BF16_SSILNSO_5MajorE0ELSQ_0ELNSO_7ScaleInE1ELSR_1EEEEEENS4_6LayoutINS5_IJNSA_ILi2EEESB_SB_EEENS5_IJSB_NSA_ILi0EEESX_EEEEENS5_IJNS4_10UnderscoreES10_S10_EEEEENS4_13SM90_TMA_LOADENS4_14ComposedLayoutINS4_7SwizzleILi3ELi4ELi3EEENS4_18smem_ptr_flag_bitsILi16EEENSU_INS5_IJNSA_ILi8EEESG_EEENS5_IJSG_SB_EEEEEEEvNS4_8identityES13_S1D_vS1E_EENS_8epilogue10collective6detail29Sm90TmaWarpSpecializedAdapterINS1H_15DefaultEpilogueISJ_SK_SK_NS1G_6thread17LinearCombinationISJ_Li1EffLNS1L_9ScaleType4KindE0ELNS_15FloatRoundStyleE2ESJ_EENS1_15EpilogueDefaultEEEEEvvEEEEvNT_6ParamsE,"",@"SHT_CUDA_INFO"
	.sectionflags	@""
	.align	4


	//----- nvinfo : EIATTR_CUDA_API_VERSION
	.align		4
        /*0000*/ 	.byte	0x04, 0x37
        /*0002*/ 	.short	(.L_21 - .L_20)
.L_20:
        /*0004*/ 	.word	0x00000082


	//----- nvinfo : EIATTR_KPARAM_INFO
	.align		4
.L_21:
        /*0008*/ 	.byte	0x04, 0x17
        /*000a*/ 	.short	(.L_23 - .L_22)
.L_22:
        /*000c*/ 	.word	0x00000000
        /*0010*/ 	.short	0x0000
        /*0012*/ 	.short	0x0070
        /*0014*/ 	.byte	0x00, 0xf0, 0x01, 0x10


	//----- nvinfo : EIATTR_SPARSE_MMA_MASK
	.align		4
.L_23:
        /*0018*/ 	.byte	0x03, 0x50
        /*001a*/ 	.short	0x0000


	//----- nvinfo : EIATTR_MAXREG_COUNT
	.align		4
        /*001c*/ 	.byte	0x03, 0x1b
        /*001e*/ 	.short	0x00a8


	//----- nvinfo : EIATTR_NUM_BARRIERS
	.align		4
        /*0020*/ 	.byte	0x02, 0x4c
        /*0022*/ 	.byte	0x01
	.zero		1


	//----- nvinfo : EIATTR_EXTERNS
	.align		4
        /*0024*/ 	.byte	0x04, 0x0f
        /*0026*/ 	.short	(.L_25 - .L_24)


	//   ....[0]....
	.align		4
.L_24:
        /*0028*/ 	.word	index@(__assertfail)


	//----- nvinfo : EIATTR_MERCURY_ISA_VERSION
	.align		4
.L_25:
        /*002c*/ 	.byte	0x03, 0x5f
        /*002e*/ 	.short	0x0101


	//----- nvinfo : EIATTR_INT_WARP_WIDE_INSTR_OFFSETS
	.align		4
        /*0030*/ 	.byte	0x04, 0x31
        /*0032*/ 	.short	(.L_27 - .L_26)


	//   ....[0]....
.L_26:
        /*0034*/ 	.word	0x00000360


	//   ....[1]....
        /*0038*/ 	.word	0x00000370


	//   ....[2]....
        /*003c*/ 	.word	0x000004b0


	//----- nvinfo : EIATTR_COOP_GROUP_MASK_REGIDS
	.align		4
.L_27:
        /*0040*/ 	.byte	0x04, 0x29
        /*0042*/ 	.short	(.L_29 - .L_28)


	//   ....[0]....
.L_28:
        /*0044*/ 	.word	0xffffffff


	//   ....[1]....
        /*0048*/ 	.word	0xffffffff


	//   ....[2]....
        /*004c*/ 	.word	0xffffffff


	//   ....[3]....
        /*0050*/ 	.word	0xffffffff


	//   ....[4]....
        /*0054*/ 	.word	0xffffffff


	//----- nvinfo : EIATTR_COOP_GROUP_INSTR_OFFSETS
	.align		4
.L_29:
        /*0058*/ 	.byte	0x04, 0x28
        /*005a*/ 	.short	(.L_31 - .L_30)


	//   ....[0]....
.L_30:
        /*005c*/ 	.word	0x00000060


	//   ....[1]....
        /*0060*/ 	.word	0x00000070


	//   ....[2]....
        /*0064*/ 	.word	0x00000130


	//   ....[3]....
        /*0068*/ 	.word	0x000002a0


	//   ....[4]....
        /*006c*/ 	.word	0x000011e0


	//----- nvinfo : EIATTR_REG_RECONFIG
	.align		4
.L_31:
        /*0070*/ 	.byte	0x01, 0x54
	.zero		2


	//----- nvinfo : EIATTR_SYSCALL_OFFSETS
	.align		4
        /*0074*/ 	.byte	0x04, 0x46
        /*0076*/ 	.short	(.L_33 - .L_32)


	//   ....[0]....
.L_32:
        /*0078*/ 	.word	0x000013d0


	//----- nvinfo : EIATTR_MBARRIER_INSTR_OFFSETS
	.align		4
.L_33:
        /*007c*/ 	.byte	0x04, 0x39
        /*007e*/ 	.short	(.L_35 - .L_34)


	//   ....[0]....
.L_34:
        /*0080*/ 	.word	0x00000230
        /*0084*/ 	.word	0x000000ff
        /*0088*/ 	.word	0x00000000
        /*008c*/ 	.short	0x0100
        /*008e*/ 	.byte	0x08
	.zero		1


	//   ....[1]....
        /*0090*/ 	.word	0x00000240
        /*0094*/ 	.word	0x000000ff
        /*0098*/ 	.word	0x00000018
        /*009c*/ 	.short	0x0100
        /*009e*/ 	.byte	0x08
	.zero		1


	//   ....[2]....
        /*00a0*/ 	.word	0x00000250
        /*00a4*/ 	.word	0x000000ff
        /*00a8*/ 	.word	0x00000008
        /*00ac*/ 	.short	0x0100
        /*00ae*/ 	.byte	0x08
	.zero		1


	//   ....[3]....
        /*00b0*/ 	.word	0x00000260
        /*00b4*/ 	.word	0x000000ff
        /*00b8*/ 	.word	0x00000020
        /*00bc*/ 	.short	0x0100
        /*00be*/ 	.byte	0x08
	.zero		1


	//   ....[4]....
        /*00c0*/ 	.word	0x00000270
        /*00c4*/ 	.word	0x000000ff
        /*00c8*/ 	.word	0x00000010
        /*00cc*/ 	.short	0x0100
        /*00ce*/ 	.byte	0x08
	.zero		1


	//   ....[5]....
        /*00d0*/ 	.word	0x00000280
        /*00d4*/ 	.word	0x000000ff
        /*00d8*/ 	.word	0x00000028
        /*00dc*/ 	.short	0x0100
        /*00de*/ 	.byte	0x08
	.zero		1


	//   ....[6]....
        /*00e0*/ 	.word	0x00000530
        /*00e4*/ 	.word	0x000000ff
        /*00e8*/ 	.word	0x00000040
        /*00ec*/ 	.short	0x0100
        /*00ee*/ 	.byte	0x08
	.zero		1


	//   ....[7]....
        /*00f0*/ 	.word	0x000005b0
        /*00f4*/ 	.word	0x000000ff
        /*00f8*/ 	.word	0x00000048
        /*00fc*/ 	.short	0x0100
        /*00fe*/ 	.byte	0x08
	.zero		1


	//   ....[8]....
        /*0100*/ 	.word	0x00001450
        /*0104*/ 	.word	0x00000003
        /*0108*/ 	.word	0x00000000
        /*010c*/ 	.short	0x010a
        /*010e*/ 	.byte	0x3f
	.zero		1


	//   ....[9]....
        /*0110*/ 	.word	0x000014b0
        /*0114*/ 	.word	0x00000003
        /*0118*/ 	.word	0x00000000
        /*011c*/ 	.short	0x010a
        /*011e*/ 	.byte	0x3f
	.zero		1


	//   ....[10]....
        /*0120*/ 	.word	0x00001ce0
        /*0124*/ 	.word	0x000000ff
        /*0128*/ 	.word	0x00000000
        /*012c*/ 	.short	0x010a
        /*012e*/ 	.byte	0x04
	.zero		1


	//   ....[11]....
        /*0130*/ 	.word	0x00001d20
        /*0134*/ 	.word	0x000000ff
        /*0138*/ 	.word	0x00000000
        /*013c*/ 	.short	0x010a
        /*013e*/ 	.byte	0x04
	.zero		1


	//   ....[12]....
        /*0140*/ 	.word	0x00002440
        /*0144*/ 	.word	0x000000ff
        /*0148*/ 	.word	0x00000000
        /*014c*/ 	.short	0x0101
        /*014e*/ 	.byte	0x0a
	.zero		1


	//   ....[13]....
        /*0150*/ 	.word	0x00002620
        /*0154*/ 	.word	0x000000ff
        /*0158*/ 	.word	0x00000000
        /*015c*/ 	.short	0x0101
        /*015e*/ 	.byte	0x06
	.zero		1


	//   ....[14]....
        /*0160*/ 	.word	0x00008370
        /*0164*/ 	.word	0x0000000e
        /*0168*/ 	.word	0x00000018
        /*016c*/ 	.short	0x010a
        /*016e*/ 	.byte	0x3f
	.zero		1


	//   ....[15]....
        /*0170*/ 	.word	0x000087c0
        /*0174*/ 	.word	0x00000006
        /*0178*/ 	.word	0x00000048
        /*017c*/ 	.short	0x0101
        /*017e*/ 	.byte	0x3f
	.zero		1


	//   ....[16]....
        /*0180*/ 	.word	0x00008ee0
        /*0184*/ 	.word	0x00000007
        /*0188*/ 	.word	0x00000000
        /*018c*/ 	.short	0x010a
        /*018e*/ 	.byte	0x3f
	.zero		1


	//   ....[17]....
        /*0190*/ 	.word	0x00008f60
        /*0194*/ 	.word	0x00000009
        /*0198*/ 	.word	0x00000000
        /*019c*/ 	.short	0x010a
        /*019e*/ 	.byte	0x3f
	.zero		1


	//   ....[18]....
        /*01a0*/ 	.word	0x00008ff0
        /*01a4*/ 	.word	0x00000003
        /*01a8*/ 	.word	0x00000000
        /*01ac*/ 	.short	0x010a
        /*01ae*/ 	.byte	0x3f
	.zero		1


	//   ....[19]....
        /*01b0*/ 	.word	0x00009050
        /*01b4*/ 	.word	0x00000003
        /*01b8*/ 	.word	0x00000000
        /*01bc*/ 	.short	0x010a
        /*01be*/ 	.byte	0x3f
	.zero		1


	//   ....[20]....
        /*01c0*/ 	.word	0x000090b0
        /*01c4*/ 	.word	0x00000004
        /*01c8*/ 	.word	0x00000000
        /*01cc*/ 	.short	0x010a
        /*01ce*/ 	.byte	0x3f
	.zero		1


	//   ....[21]....
        /*01d0*/ 	.word	0x00009180
        /*01d4*/ 	.word	0x0000000e
        /*01d8*/ 	.word	0x00000018
        /*01dc*/ 	.short	0x010a
        /*01de*/ 	.byte	0x3f
	.zero		1


	//   ....[22]....
        /*01e0*/ 	.word	0x00009250
        /*01e4*/ 	.word	0x00000007
        /*01e8*/ 	.word	0x00000000
        /*01ec*/ 	.short	0x010a
        /*01ee*/ 	.byte	0x3f
	.zero		1


	//   ....[23]....
        /*01f0*/ 	.word	0x000092a0
        /*01f4*/ 	.word	0x00000009
        /*01f8*/ 	.word	0x00000000
        /*01fc*/ 	.short	0x010a
        /*01fe*/ 	.byte	0x3f
	.zero		1


	//----- nvinfo : EIATTR_NUM_MBARRIERS
	.align		4
.L_35:
        /*0200*/ 	.byte	0x03, 0x38
        /*0202*/ 	.short	0x0008


	//----- nvinfo : EIATTR_EXIT_INSTR_OFFSETS
	.align		4
        /*0204*/ 	.byte	0x04, 0x1c
        /*0206*/ 	.short	(.L_37 - .L_36)


	//   ....[0]....
.L_36:
        /*0208*/ 	.word	0x00000650


	//   ....[1]....
        /*020c*/ 	.word	0x00000f20


	//   ....[2]....
        /*0210*/ 	.word	0x00007a50


	//   ....[3]....
        /*0214*/ 	.word	0x00008080


	//   ....[4]....
        /*0218*/ 	.word	0x00009040


	//----- nvinfo : EIATTR_MAX_THREADS
	.align		4
.L_37:
        /*021c*/ 	.byte	0x04, 0x05
        /*021e*/ 	.short	(.L_39 - .L_38)
.L_38:
        /*0220*/ 	.word	0x00000180
        /*0224*/ 	.word	0x00000001
        /*0228*/ 	.word	0x00000001


	//----- nvinfo : EIATTR_CRS_STACK_SIZE
	.align		4
.L_39:
        /*022c*/ 	.byte	0x04, 0x1e
        /*022e*/ 	.short	(.L_41 - .L_40)
.L_40:
        /*0230*/ 	.word	0x00000000


	//----- nvinfo : EIATTR_CBANK_PARAM_SIZE
	.align		4
.L_41:
        /*0234*/ 	.byte	0x03, 0x19
        /*0236*/ 	.short	0x0470


	//----- nvinfo : EIATTR_PARAM_CBANK
	.align		4
        /*0238*/ 	.byte	0x04, 0x0a
        /*023a*/ 	.short	(.L_43 - .L_42)
	.align		4
.L_42:
        /*023c*/ 	.word	index@(.nv.constant0._ZN7cutlass13device_kernelINS_4gemm6kernel13GemmUniversalIN4cute5tupleIJiiiiEEENS1_10collective13CollectiveMmaINS1_34MainloopSm90TmaGmmaWarpSpecializedILi3ENS5_IJNS4_1CILi1EEESB_SB_EEENS1_35KernelTmaWarpSpecializedCooperativeEEENS5_IJNSA_ILi256EEENSA_ILi64EEENSA_ILi128EEEEEENS_10bfloat16_tENS5_IJlSB_lEEESJ_SK_NS4_8TiledMMAINS4_8MMA_AtomIJNS4_4SM904GMMA27MMA_64x64x16_F32BF16BF16_SSILNSO_5MajorE0ELSQ_0ELNSO_7ScaleInE1ELSR_1EEEEEENS4_6LayoutINS5_IJNSA_ILi2EEESB_SB_EEENS5_IJSB_NSA_ILi0EEESX_EEEEENS5_IJNS4_10UnderscoreES10_S10_EEEEENS4_13SM90_TMA_LOADENS4_14ComposedLayoutINS4_7SwizzleILi3ELi4ELi3EEENS4_18smem_ptr_flag_bitsILi16EEENSU_INS5_IJNSA_ILi8EEESG_EEENS5_IJSG_SB_EEEEEEEvNS4_8identityES13_S1D_vS1E_EENS_8epilogue10collective6detail29Sm90TmaWarpSpecializedAdapterINS1H_15DefaultEpilogueISJ_SK_SK_NS1G_6thread17LinearCombinationISJ_Li1EffLNS1L_9ScaleType4KindE0ELNS_15FloatRoundStyleE2ESJ_EENS1_15EpilogueDefaultEEEEEvvEEEEvNT_6ParamsE)
        /*0240*/ 	.short	0x0210
        /*0242*/ 	.short	0x0470


	//----- nvinfo : EIATTR_SW_WAR
	.align		4
.L_43:
        /*0244*/ 	.byte	0x04, 0x36
        /*0246*/ 	.short	(.L_45 - .L_44)
.L_44:
        /*0248*/ 	.word	0x00000008
.L_45:


//--------------------- .nv.callgraph             --------------------------
	.section	.nv.callgraph,"",@"SHT_CUDA_CALLGRAPH"
	.align	4
	.sectionentsize	8
	.align		4
        /*0000*/ 	.word	0x00000000
	.align		4
        /*0004*/ 	.word	0xffffffff
	.align		4
        /*0008*/ 	.word	index@(_ZN7cutlass13device_kernelINS_4gemm6kernel13GemmUniversalIN4cute5tupleIJiiiiEEENS1_10collective13CollectiveMmaINS1_34MainloopSm90TmaGmmaWarpSpecializedILi3ENS5_IJNS4_1CILi1EEESB_SB_EEENS1_35KernelTmaWarpSpecializedCooperativeEEENS5_IJNSA_ILi256EEENSA_ILi64EEENSA_ILi128EEEEEENS_10bfloat16_tENS5_IJlSB_lEEESJ_SK_NS4_8TiledMMAINS4_8MMA_AtomIJNS4_4SM904GMMA27MMA_64x64x16_F32BF16BF16_SSILNSO_5MajorE0ELSQ_0ELNSO_7ScaleInE1ELSR_1EEEEEENS4_6LayoutINS5_IJNSA_ILi2EEESB_SB_EEENS5_IJSB_NSA_ILi0EEESX_EEEEENS5_IJNS4_10UnderscoreES10_S10_EEEEENS4_13SM90_TMA_LOADENS4_14ComposedLayoutINS4_7SwizzleILi3ELi4ELi3EEENS4_18smem_ptr_flag_bitsILi16EEENSU_INS5_IJNSA_ILi8EEESG_EEENS5_IJSG_SB_EEEEEEEvNS4_8identityES13_S1D_vS1E_EENS_8epilogue10collective6detail29Sm90TmaWarpSpecializedAdapterINS1H_15DefaultEpilogueISJ_SK_SK_NS1G_6thread17LinearCombinationISJ_Li1EffLNS1L_9ScaleType4KindE0ELNS_15FloatRoundStyleE2ESJ_EENS1_15EpilogueDefaultEEEEEvvEEEEvNT_6ParamsE)
	.align		4
        /*000c*/ 	.word	index@(__assertfail)
	.align		4
        /*0010*/ 	.word	0x00000000
	.align		4
        /*0014*/ 	.word	0xfffffffe
	.align		4
        /*0018*/ 	.word	0x00000000
	.align		4
        /*001c*/ 	.word	0xfffffffd
	.align		4
        /*0020*/ 	.word	0x00000000
	.align		4
        /*0024*/ 	.word	0xfffffffc


//--------------------- .nv.constant4             --------------------------
	.section	.nv.constant4,"a",@progbits
	.align	8
	.align		8
.nv.constant4:
        /*0000*/ 	.dword	__assertfail
	.align		8
        /*0008*/ 	.dword	__unnamed_1
	.align		8
        /*0010*/ 	.dword	_ZN40_INTERNAL_aebe5730_4_k_cu_0bb2f88d_298184cuda3std3__45__cpo5beginE
	.align		8
        /*0018*/ 	.dword	_ZN40_INTERNAL_aebe5730_4_k_cu_0bb2f88d_298184cuda3std3__45__cpo3endE
	.align		8
        /*0020*/ 	.dword	_ZN40_INTERNAL_aebe5730_4_k_cu_0bb2f88d_298184cuda3std3__45__cpo6cbeginE
	.align		8
        /*0028*/ 	.dword	_ZN40_INTERNAL_aebe5730_4_k_cu_0bb2f88d_298184cuda3std3__45__cpo4cendE
	.align		8
        /*0030*/ 	.dword	_ZN40_INTERNAL_aebe5730_4_k_cu_0bb2f88d_298184cuda3std3__442_GLOBAL__N__aebe5730_4_k_cu_0bb2f88d_298186ignoreE
	.align		8
        /*0038*/ 	.dword	_ZN40_INTERNAL_aebe5730_4_k_cu_0bb2f88d_298184cuda3std3__419piecewise_constructE
	.align		8
        /*0040*/ 	.dword	_ZN40_INTERNAL_aebe5730_4_k_cu_0bb2f88d_298184cuda3std3__48in_placeE
	.align		8
        /*0048*/ 	.dword	_ZN40_INTERNAL_aebe5730_4_k_cu_0bb2f88d_298184cuda3std6ranges3__45__cpo4swapE
	.align		8
        /*0050*/ 	.dword	_ZN40_INTERNAL_aebe5730_4_k_cu_0bb2f88d_298184cuda3std6ranges3__45__cpo9iter_moveE
	.align		8
        /*0058*/ 	.dword	_ZN40_INTERNAL_aebe5730_4_k_cu_0bb2f88d_298184cute7productE
	.align		8
        /*0060*/ 	.dword	_ZN40_INTERNAL_aebe5730_4_k_cu_0bb2f88d_298184cute1_E
	.align		8
        /*0068*/ 	.dword	$str$22
	.align		8
        /*0070*/ 	.dword	$str$23


//--------------------- .text._ZN7cutlass13device_kernelINS_4gemm6kernel13GemmUniversalIN4cute5tupleIJiiiiEEENS1_10collective13CollectiveMmaINS1_34MainloopSm90TmaGmmaWarpSpecializedILi3ENS5_IJNS4_1CILi1EEESB_SB_EEENS1_35KernelTmaWarpSpecializedCooperativeEEENS5_IJNSA_ILi256EEENSA_ILi64EEENSA_ILi128EEEEEENS_10bfloat16_tENS5_IJlSB_lEEESJ_SK_NS4_8TiledMMAINS4_8MMA_AtomIJNS4_4SM904GMMA27MMA_64x64x16_F32BF16BF16_SSILNSO_5MajorE0ELSQ_0ELNSO_7ScaleInE1ELSR_1EEEEEENS4_6LayoutINS5_IJNSA_ILi2EEESB_SB_EEENS5_IJSB_NSA_ILi0EEESX_EEEEENS5_IJNS4_10UnderscoreES10_S10_EEEEENS4_13SM90_TMA_LOADENS4_14ComposedLayoutINS4_7SwizzleILi3ELi4ELi3EEENS4_18smem_ptr_flag_bitsILi16EEENSU_INS5_IJNSA_ILi8EEESG_EEENS5_IJSG_SB_EEEEEEEvNS4_8identityES13_S1D_vS1E_EENS_8epilogue10collective6detail29Sm90TmaWarpSpecializedAdapterINS1H_15DefaultEpilogueISJ_SK_SK_NS1G_6thread17LinearCombinationISJ_Li1EffLNS1L_9ScaleType4KindE0ELNS_15FloatRoundStyleE2ESJ_EENS1_15EpilogueDefaultEEEEEvvEEEEvNT_6ParamsE --------------------------
	.section	.text._ZN7cutlass13device_kernelINS_4gemm6kernel13GemmUniversalIN4cute5tupleIJiiiiEEENS1_10collective13CollectiveMmaINS1_34MainloopSm90TmaGmmaWarpSpecializedILi3ENS5_IJNS4_1CILi1EEESB_SB_EEENS1_35KernelTmaWarpSpecializedCooperativeEEENS5_IJNSA_ILi256EEENSA_ILi64EEENSA_ILi128EEEEEENS_10bfloat16_tENS5_IJlSB_lEEESJ_SK_NS4_8TiledMMAINS4_8MMA_AtomIJNS4_4SM904GMMA27MMA_64x64x16_F32BF16BF16_SSILNSO_5MajorE0ELSQ_0ELNSO_7ScaleInE1ELSR_1EEEEEENS4_6LayoutINS5_IJNSA_ILi2EEESB_SB_EEENS5_IJSB_NSA_ILi0EEESX_EEEEENS5_IJNS4_10UnderscoreES10_S10_EEEEENS4_13SM90_TMA_LOADENS4_14ComposedLayoutINS4_7SwizzleILi3ELi4ELi3EEENS4_18smem_ptr_flag_bitsILi16EEENSU_INS5_IJNSA_ILi8EEESG_EEENS5_IJSG_SB_EEEEEEEvNS4_8identityES13_S1D_vS1E_EENS_8epilogue10collective6detail29Sm90TmaWarpSpecializedAdapterINS1H_15DefaultEpilogueISJ_SK_SK_NS1G_6thread17LinearCombinationISJ_Li1EffLNS1L_9ScaleType4KindE0ELNS_15FloatRoundStyleE2ESJ_EENS1_15EpilogueDefaultEEEEEvvEEEEvNT_6ParamsE,"ax",@progbits
	.align	128
.text._ZN7cutlass13device_kernelINS_4gemm6kernel13GemmUniversalIN4cute5tupleIJiiiiEEENS1_10collective13CollectiveMmaINS1_34MainloopSm90TmaGmmaWarpSpecializedILi3ENS5_IJNS4_1CILi1EEESB_SB_EEENS1_35KernelTmaWarpSpecializedCooperativeEEENS5_IJNSA_ILi256EEENSA_ILi64EEENSA_ILi128EEEEEENS_10bfloat16_tENS5_IJlSB_lEEESJ_SK_NS4_8TiledMMAINS4_8MMA_AtomIJNS4_4SM904GMMA27MMA_64x64x16_F32BF16BF16_SSILNSO_5MajorE0ELSQ_0ELNSO_7ScaleInE1ELSR_1EEEEEENS4_6LayoutINS5_IJNSA_ILi2EEESB_SB_EEENS5_IJSB_NSA_ILi0EEESX_EEEEENS5_IJNS4_10UnderscoreES10_S10_EEEEENS4_13SM90_TMA_LOADENS4_14ComposedLayoutINS4_7SwizzleILi3ELi4ELi3EEENS4_18smem_ptr_flag_bitsILi16EEENSU_INS5_IJNSA_ILi8EEESG_EEENS5_IJSG_SB_EEEEEEEvNS4_8identityES13_S1D_vS1E_EENS_8epilogue10collective6detail29Sm90TmaWarpSpecializedAdapterINS1H_15DefaultEpilogueISJ_SK_SK_NS1G_6thread17LinearCombinationISJ_Li1EffLNS1L_9ScaleType4KindE0ELNS_15FloatRoundStyleE2ESJ_EENS1_15EpilogueDefaultEEEEEvvEEEEvNT_6ParamsE:
        .type           _ZN7cutlass13device_kernelINS_4gemm6kernel13GemmUniversalIN4cute5tupleIJiiiiEEENS1_10collective13CollectiveMmaINS1_34MainloopSm90TmaGmmaWarpSpecializedILi3ENS5_IJNS4_1CILi1EEESB_SB_EEENS1_35KernelTmaWarpSpecializedCooperativeEEENS5_IJNSA_ILi256EEENSA_ILi64EEENSA_ILi128EEEEEENS_10bfloat16_tENS5_IJlSB_lEEESJ_SK_NS4_8TiledMMAINS4_8MMA_AtomIJNS4_4SM904GMMA27MMA_64x64x16_F32BF16BF16_SSILNSO_5MajorE0ELSQ_0ELNSO_7ScaleInE1ELSR_1EEEEEENS4_6LayoutINS5_IJNSA_ILi2EEESB_SB_EEENS5_IJSB_NSA_ILi0EEESX_EEEEENS5_IJNS4_10UnderscoreES10_S10_EEEEENS4_13SM90_TMA_LOADENS4_14ComposedLayoutINS4_7SwizzleILi3ELi4ELi3EEENS4_18smem_ptr_flag_bitsILi16EEENSU_INS5_IJNSA_ILi8EEESG_EEENS5_IJSG_SB_EEEEEEEvNS4_8identityES13_S1D_vS1E_EENS_8epilogue10collective6detail29Sm90TmaWarpSpecializedAdapterINS1H_15DefaultEpilogueISJ_SK_SK_NS1G_6thread17LinearCombinationISJ_Li1EffLNS1L_9ScaleType4KindE0ELNS_15FloatRoundStyleE2ESJ_EENS1_15EpilogueDefaultEEEEEvvEEEEvNT_6ParamsE,@function
        .size           _ZN7cutlass13device_kernelINS_4gemm6kernel13GemmUniversalIN4cute5tupleIJiiiiEEENS1_10collective13CollectiveMmaINS1_34MainloopSm90TmaGmmaWarpSpecializedILi3ENS5_IJNS4_1CILi1EEESB_SB_EEENS1_35KernelTmaWarpSpecializedCooperativeEEENS5_IJNSA_ILi256EEENSA_ILi64EEENSA_ILi128EEEEEENS_10bfloat16_tENS5_IJlSB_lEEESJ_SK_NS4_8TiledMMAINS4_8MMA_AtomIJNS4_4SM904GMMA27MMA_64x64x16_F32BF16BF16_SSILNSO_5MajorE0ELSQ_0ELNSO_7ScaleInE1ELSR_1EEEEEENS4_6LayoutINS5_IJNSA_ILi2EEESB_SB_EEENS5_IJSB_NSA_ILi0EEESX_EEEEENS5_IJNS4_10UnderscoreES10_S10_EEEEENS4_13SM90_TMA_LOADENS4_14ComposedLayoutINS4_7SwizzleILi3ELi4ELi3EEENS4_18smem_ptr_flag_bitsILi16EEENSU_INS5_IJNSA_ILi8EEESG_EEENS5_IJSG_SB_EEEEEEEvNS4_8identityES13_S1D_vS1E_EENS_8epilogue10collective6detail29Sm90TmaWarpSpecializedAdapterINS1H_15DefaultEpilogueISJ_SK_SK_NS1G_6thread17LinearCombinationISJ_Li1EffLNS1L_9ScaleType4KindE0ELNS_15FloatRoundStyleE2ESJ_EENS1_15EpilogueDefaultEEEEEvvEEEEvNT_6ParamsE,(.L_x_190 - _ZN7cutlass13device_kernelINS_4gemm6kernel13GemmUniversalIN4cute5tupleIJiiiiEEENS1_10collective13CollectiveMmaINS1_34MainloopSm90TmaGmmaWarpSpecializedILi3ENS5_IJNS4_1CILi1EEESB_SB_EEENS1_35KernelTmaWarpSpecializedCooperativeEEENS5_IJNSA_ILi256EEENSA_ILi64EEENSA_ILi128EEEEEENS_10bfloat16_tENS5_IJlSB_lEEESJ_SK_NS4_8TiledMMAINS4_8MMA_AtomIJNS4_4SM904GMMA27MMA_64x64x16_F32BF16BF16_SSILNSO_5MajorE0ELSQ_0ELNSO_7ScaleInE1ELSR_1EEEEEENS4_6LayoutINS5_IJNSA_ILi2EEESB_SB_EEENS5_IJSB_NSA_ILi0EEESX_EEEEENS5_IJNS4_10UnderscoreES10_S10_EEEEENS4_13SM90_TMA_LOADENS4_14ComposedLayoutINS4_7SwizzleILi3ELi4ELi3EEENS4_18smem_ptr_flag_bitsILi16EEENSU_INS5_IJNSA_ILi8EEESG_EEENS5_IJSG_SB_EEEEEEEvNS4_8identityES13_S1D_vS1E_EENS_8epilogue10collective6detail29Sm90TmaWarpSpecializedAdapterINS1H_15DefaultEpilogueISJ_SK_SK_NS1G_6thread17LinearCombinationISJ_Li1EffLNS1L_9ScaleType4KindE0ELNS_15FloatRoundStyleE2ESJ_EENS1_15EpilogueDefaultEEEEEvvEEEEvNT_6ParamsE)
        .other          _ZN7cutlass13device_kernelINS_4gemm6kernel13GemmUniversalIN4cute5tupleIJiiiiEEENS1_10collective13CollectiveMmaINS1_34MainloopSm90TmaGmmaWarpSpecializedILi3ENS5_IJNS4_1CILi1EEESB_SB_EEENS1_35KernelTmaWarpSpecializedCooperativeEEENS5_IJNSA_ILi256EEENSA_ILi64EEENSA_ILi128EEEEEENS_10bfloat16_tENS5_IJlSB_lEEESJ_SK_NS4_8TiledMMAINS4_8MMA_AtomIJNS4_4SM904GMMA27MMA_64x64x16_F32BF16BF16_SSILNSO_5MajorE0ELSQ_0ELNSO_7ScaleInE1ELSR_1EEEEEENS4_6LayoutINS5_IJNSA_ILi2EEESB_SB_EEENS5_IJSB_NSA_ILi0EEESX_EEEEENS5_IJNS4_10UnderscoreES10_S10_EEEEENS4_13SM90_TMA_LOADENS4_14ComposedLayoutINS4_7SwizzleILi3ELi4ELi3EEENS4_18smem_ptr_flag_bitsILi16EEENSU_INS5_IJNSA_ILi8EEESG_EEENS5_IJSG_SB_EEEEEEEvNS4_8identityES13_S1D_vS1E_EENS_8epilogue10collective6detail29Sm90TmaWarpSpecializedAdapterINS1H_15DefaultEpilogueISJ_SK_SK_NS1G_6thread17LinearCombinationISJ_Li1EffLNS1L_9ScaleType4KindE0ELNS_15FloatRoundStyleE2ESJ_EENS1_15EpilogueDefaultEEEEEvvEEEEvNT_6ParamsE,@"STO_CUDA_ENTRY STV_DEFAULT"
_ZN7cutlass13device_kernelINS_4gemm6kernel13GemmUniversalIN4cute5tupleIJiiiiEEENS1_10collective13CollectiveMmaINS1_34MainloopSm90TmaGmmaWarpSpecializedILi3ENS5_IJNS4_1CILi1EEESB_SB_EEENS1_35KernelTmaWarpSpecializedCooperativeEEENS5_IJNSA_ILi256EEENSA_ILi64EEENSA_ILi128EEEEEENS_10bfloat16_tENS5_IJlSB_lEEESJ_SK_NS4_8TiledMMAINS4_8MMA_AtomIJNS4_4SM904GMMA27MMA_64x64x16_F32BF16BF16_SSILNSO_5MajorE0ELSQ_0ELNSO_7ScaleInE1ELSR_1EEEEEENS4_6LayoutINS5_IJNSA_ILi2EEESB_SB_EEENS5_IJSB_NSA_ILi0EEESX_EEEEENS5_IJNS4_10UnderscoreES10_S10_EEEEENS4_13SM90_TMA_LOADENS4_14ComposedLayoutINS4_7SwizzleILi3ELi4ELi3EEENS4_18smem_ptr_flag_bitsILi16EEENSU_INS5_IJNSA_ILi8EEESG_EEENS5_IJSG_SB_EEEEEEEvNS4_8identityES13_S1D_vS1E_EENS_8epilogue10collective6detail29Sm90TmaWarpSpecializedAdapterINS1H_15DefaultEpilogueISJ_SK_SK_NS1G_6thread17LinearCombinationISJ_Li1EffLNS1L_9ScaleType4KindE0ELNS_15FloatRoundStyleE2ESJ_EENS1_15EpilogueDefaultEEEEEvvEEEEvNT_6ParamsE:
[----:B------:R-:W0:Y:S01]  /*0000*/  LDC R1, c[0x0][0x28] ;  /* 0x00000a00ff017b82 */ /* 0x000e220000000800 */
[----:B------:R-:W1:Y:S01]  /*0010*/  S2R R3, SR_TID.X ;  /* 0x0000000000037919 */ /* 0x000e620000002100 */
[----:B------:R-:W-:Y:S01]  /*0020*/  ELECT P0, URZ, PT ;  /* 0x00000000003f782f */ /* 0x000fe20003800000 */
[----:B------:R-:W-:Y:S01]  /*0030*/  BSSY B0, `(.L_x_0) ;  /* 0x000000f000007945 */ /* 0x000fe20003800000 */
[--C-:B-1----:R-:W-:Y:S02]  /*0040*/  SHF.R.U32.HI R0, RZ, 0x5, R3.reuse ;  /* 0x00000005ff007819 */ /* 0x102fe40000011603 */
[----:B------:R-:W-:-:S03]  /*0050*/  SHF.R.U32.HI R14, RZ, 0x7, R3 ;  /* 0x00000007ff0e7819 */ /* 0x000fc60000011603 */
[----:B------:R-:W1:Y:S04]  /*0060*/  SHFL.IDX PT, R4, R0, RZ, 0x1f ;  /* 0x00001fff00047589 */ /* 0x000e6800000e0000 */
[----:B------:R2:W3:Y:S01]  /*0070*/  SHFL.IDX PT, R10, R14, RZ, 0x1f ;  /* 0x00001fff0e0a7589 */ /* 0x0004e200000e0000 */
[----:B-1----:R-:W-:-:S13]  /*0080*/  ISETP.NE.OR P0, PT, R4, RZ, !P0 ;  /* 0x000000ff0400720c */ /* 0x002fda0004705670 */
[----:B0-23--:R-:W-:Y:S05]  /*0090*/  @P0 BRA `(.L_x_1) ;  /* 0x0000000000200947 */ /* 0x00dfea0003800000 */
[----:B------:R-:W-:Y:S02]  /*00a0*/  ULDC.64 UR4, c[0x0][0x198] ;  /* 0x0000660000047ab9 */ /* 0x000fe40000000a00 */
[----:B------:R-:W-:Y:S02]  /*00b0*/  UIADD3 UR6, UP0, UR4, 0xf0, URZ ;  /* 0x000000f004067890 */ /* 0x000fe4000ff1e03f */
[----:B------:R-:W-:Y:S02]  /*00c0*/  UIADD3 UR4, UP1, UR4, 0x1f0, URZ ;  /* 0x000001f004047890 */ /* 0x000fe4000ff3e03f */
[----:B------:R-:W-:Y:S02]  /*00d0*/  UIADD3.X UR7, URZ, UR5, URZ, UP0, !UPT ;  /* 0x000000053f077290 */ /* 0x000fe400087fe43f */
[----:B------:R-:W-:-:S07]  /*00e0*/  UIADD3.X UR5, URZ, UR5, URZ, UP1, !UPT ;  /* 0x000000053f057290 */ /* 0x000fce0008ffe43f */
[----:B------:R0:W-:Y:S02]  /*00f0*/  UTMACCTL.PF [UR6] ;  /* 0x00000000060079b9 */ /* 0x0001e40008040000 */
[----:B------:R0:W-:Y:S02]  /*0100*/  UTMACCTL.PF [UR4] ;  /* 0x00000000040079b9 */ /* 0x0001e40008040000 */
[----:B0-----:R-:W-:Y:S01]  /*0110*/  NOP ;  /* 0x0000000000007918 */ /* 0x001fe20000000000 */
.L_x_1:
[----:B------:R-:W-:Y:S05]  /*0120*/  BSYNC B0 ;  /* 0x0000000000007941 */ /* 0x000fea0003800000 */
.L_x_0:
[----:B------:R-:W0:Y:S02]  /*0130*/  SHFL.IDX PT, R2, R0, RZ, 0x1f ;  /* 0x00001fff00027589 */ /* 0x000e2400000e0000 */
[----:B0-----:R-:W-:-:S13]  /*0140*/  ISETP.NE.AND P0, PT, R2, RZ, PT ;  /* 0x000000ff0200720c */ /* 0x001fda0003f05270 */
[----:B------:R-:W-:Y:S05]  /*0150*/  @P0 BRA `(.L_x_2) ;  /* 0x0000000000500947 */ /* 0x000fea0003800000 */
[----:B------:R-:W0:Y:S01]  /*0160*/  S2UR UR8, SR_CgaCtaId ;  /* 0x00000000000879c3 */ /* 0x000e220000008800 */
[----:B------:R-:W-:Y:S01]  /*0170*/  UMOV UR4, 0x400 ;  /* 0x0000040000047882 */ /* 0x000fe20000000000 */
[----:B------:R-:W-:Y:S01]  /*0180*/  UMOV UR5, 0x1 ;  /* 0x0000000100057882 */ /* 0x000fe20000000000 */
[----:B------:R-:W-:Y:S01]  /*0190*/  UMOV UR6, 0x100 ;  /* 0x0000010000067882 */ /* 0x000fe20000000000 */
[----:B------:R-:W-:Y:S01]  /*01a0*/  ELECT P0, URZ, PT ;  /* 0x00000000003f782f */ /* 0x000fe20003800000 */
[----:B------:R-:W-:-:S04]  /*01b0*/  UIADD3 UR6, -UR6, 0x100000, URZ ;  /* 0x0010000006067890 */ /* 0x000fc8000fffe13f */
[----:B------:R-:W-:Y:S02]  /*01c0*/  USHF.L.U32 UR7, UR6, 0xb, URZ ;  /* 0x0000000b06077899 */ /* 0x000fe4000800063f */
[----:B------:R-:W-:Y:S02]  /*01d0*/  USHF.L.U32 UR6, UR6, 0x1, URZ ;  /* 0x0000000106067899 */ /* 0x000fe4000800063f */
[----:B0-----:R-:W-:Y:S02]  /*01e0*/  ULEA UR8, UR8, UR4, 0x18 ;  /* 0x0000000408087291 */ /* 0x001fe4000f8ec03f */
[----:B------:R-:W-:-:S04]  /*01f0*/  UIADD3 UR4, -UR5, 0x100000, URZ ;  /* 0x0010000005047890 */ /* 0x000fc8000fffe13f */
[----:B------:R-:W-:Y:S02]  /*0200*/  USHF.L.U32 UR5, UR4, 0xb, URZ ;  /* 0x0000000b04057899 */ /* 0x000fe4000800063f */
[----:B------:R-:W-:Y:S01]  /*0210*/  USHF.L.U32 UR4, UR4, 0x1, URZ ;  /* 0x0000000104047899 */ /* 0x000fe2000800063f */
[----:B------:R-:W0:Y:S11]  /*0220*/  FENCE.VIEW.ASYNC.S ;  /* 0x00000000000073c6 */ /* 0x000e360000000000 */
[----:B0-----:R0:W1:Y:S01]  /*0230*/  SYNCS.EXCH.64 URZ, [UR8], UR4 ;  /* 0x00000004083f75b2 */ /* 0x0010620008000100 */
[----:B------:R0:W2:Y:S01]  /*0240*/  SYNCS.EXCH.64 URZ, [UR8+0x18], UR6 ;  /* 0x00001806083f75b2 */ /* 0x0000a20008000100 */
[----:B------:R0:W3:Y:S01]  /*0250*/  SYNCS.EXCH.64 URZ, [UR8+0x8], UR4 ;  /* 0x00000804083f75b2 */ /* 0x0000e20008000100 */
[----:B------:R0:W4:Y:S01]  /*0260*/  SYNCS.EXCH.64 URZ, [UR8+0x20], UR6 ;  /* 0x00002006083f75b2 */ /* 0x0001220008000100 */
[----:B------:R0:W0:Y:S01]  /*0270*/  SYNCS.EXCH.64 URZ, [UR8+0x10], UR4 ;  /* 0x00001004083f75b2 */ /* 0x0000220008000100 */
[----:B------:R0:W0:Y:S01]  /*0280*/  SYNCS.EXCH.64 URZ, [UR8+0x28], UR6 ;  /* 0x00002806083f75b2 */ /* 0x0000220008000100 */
[----:B------:R-:W-:Y:S01]  /*0290*/  NOP ;  /* 0x0000000000007918 */ /* 0x000fe20000000000 */
.L_x_2:
[----:B------:R-:W5:Y:S01]  /*02a0*/  SHFL.IDX PT, R0, R0, RZ, 0x1f ;  /* 0x00001fff00007589 */ /* 0x000f6200000e0000 */
[----:B------:R-:W1:Y:S01]  /*02b0*/  LDC R2, c[0x0][0x65c] ;  /* 0x00019700ff027b82 */ /* 0x000e620000000800 */
[----:B------:R-:W-:Y:S02]  /*02c0*/  ELECT P0, URZ, PT ;  /* 0x00000000003f782f */ /* 0x000fe40003800000 */
[----:B------:R-:W-:Y:S01]  /*02d0*/  LOP3.LUT R7, R7, 0xfffff7ff, RZ, 0xc0, !PT ;  /* 0xfffff7ff07077812 */ /* 0x000fe200078ec0ff */
[----:B------:R-:W2:Y:S01]  /*02e0*/  S2R R5, SR_CTAID.Y ;  /* 0x0000000000057919 */ /* 0x000ea20000002600 */
[----:B0-----:R-:W-:Y:S01]  /*02f0*/  UMOV UR4, 0x20 ;  /* 0x0000002000047882 */ /* 0x001fe20000000000 */
[----:B------:R-:W-:Y:S01]  /*0300*/  NOP ;  /* 0x0000000000007918 */ /* 0x000fe20000000000 */
[----:B------:R-:W-:Y:S01]  /*0310*/  ISETP.NE.AND P2, PT, R10, RZ, PT ;  /* 0x000000ff0a00720c */ /* 0x000fe20003f45270 */
[----:B------:R-:W0:Y:S01]  /*0320*/  S2R R6, SR_CTAID.X ;  /* 0x0000000000067919 */ /* 0x000e220000002500 */
[----:B------:R-:W-:Y:S01]  /*0330*/  NOP ;  /* 0x0000000000007918 */ /* 0x000fe20000000000 */
[----:B-----5:R-:W-:-:S02]  /*0340*/  ISETP.NE.OR P0, PT, R0, RZ, !P0 ;  /* 0x000000ff0000720c */ /* 0x020fc40004705670 */
[----:B-1----:R-:W-:-:S11]  /*0350*/  ISETP.NE.AND P3, PT, R2, 0x1, PT ;  /* 0x000000010200780c */ /* 0x002fd60003f65270 */
[----:B------:R-:W-:Y:S01]  /*0360*/  VOTEU.ALL UP0, P0 ;  /* 0x00000000003f7886 */ /* 0x000fe20000000000 */
[----:B------:R-:W-:Y:S01]  /*0370*/  VOTEU.ALL UP1, P0 ;  /* 0x00000000003f7886 */ /* 0x000fe20000020000 */
[----:B------:R-:W-:Y:S01]  /*0380*/  @P3 LOP3.LUT R7, R7, 0x800, RZ, 0xfc, !PT ;  /* 0x0000080007073812 */ /* 0x000fe200078efcff */
[----:B------:R-:W0:Y:S01]  /*0390*/  @P3 LDC R17, c[0x0][0x10] ;  /* 0x00000400ff113b82 */ /* 0x000e220000000800 */
[----:B------:R-:W-:Y:S01]  /*03a0*/  SHF.R.S32.HI R7, RZ, 0x1f, R4 ;  /* 0x0000001fff077819 */ /* 0x000fe20000011404 */
[----:B------:R-:W-:Y:S01]  /*03b0*/  @!UP0 UMOV UR6, 0x400 ;  /* 0x0000040000068882 */ /* 0x000fe20000000000 */
[----:B------:R-:W-:-:S04]  /*03c0*/  @!UP0 UIADD3 UR4, -UR4, 0x100000, URZ ;  /* 0x0010000004048890 */ /* 0x000fc8000fffe13f */
[----:B------:R-:W-:Y:S02]  /*03d0*/  @!UP0 USHF.L.U32 UR5, UR4, 0xb, URZ ;  /* 0x0000000b04058899 */ /* 0x000fe4000800063f */
[----:B------:R-:W-:Y:S01]  /*03e0*/  @!UP0 USHF.L.U32 UR4, UR4, 0x1, URZ ;  /* 0x0000000104048899 */ /* 0x000fe2000800063f */
[----:B--2---:R-:W-:Y:S01]  /*03f0*/  @P3 IMAD.MOV.U32 R8, RZ, RZ, R5 ;  /* 0x000000ffff083224 */ /* 0x004fe200078e0005 */
[----:B------:R-:W-:Y:S01]  /*0400*/  LEA.HI R7, R7, R4, RZ, 0x2 ;  /* 0x0000000407077211 */ /* 0x000fe200078f10ff */
[----:B------:R-:W-:Y:S01]  /*0410*/  @P3 IMAD.MOV.U32 R9, RZ, RZ, RZ ;  /* 0x000000ffff093224 */ /* 0x000fe200078e00ff */
[----:B------:R-:W1:Y:S02]  /*0420*/  @!UP0 S2UR UR7, SR_CgaCtaId ;  /* 0x00000000000789c3 */ /* 0x000e640000008800 */
[----:B------:R-:W-:-:S05]  /*0430*/  LOP3.LUT R7, R7, 0xfffffffc, RZ, 0xc0, !PT ;  /* 0xfffffffc07077812 */ /* 0x000fca00078ec0ff */
[----:B------:R-:W-:Y:S01]  /*0440*/  IMAD.IADD R0, R4, 0x1, -R7 ;  /* 0x0000000104007824 */ /* 0x000fe200078e0a07 */
[----:B------:R-:W-:Y:S01]  /*0450*/  LOP3.LUT R4, R3, 0x7f, RZ, 0xc0, !PT ;  /* 0x0000007f03047812 */ /* 0x000fe200078ec0ff */
[----:B------:R-:W2:Y:S01]  /*0460*/  @!P3 LDC R11, c[0x0][0xc] ;  /* 0x00000300ff0bbb82 */ /* 0x000ea20000000800 */
[----:B------:R-:W-:Y:S02]  /*0470*/  IMAD.MOV.U32 R7, RZ, RZ, RZ ;  /* 0x000000ffff077224 */ /* 0x000fe400078e00ff */
[----:B------:R-:W-:Y:S01]  /*0480*/  ISETP.NE.AND P1, PT, R0, 0x3, PT ;  /* 0x000000030000780c */ /* 0x000fe20003f25270 */
[----:B0-----:R-:W-:Y:S01]  /*0490*/  @P3 IMAD.WIDE.U32 R16, R6, R17, R8 ;  /* 0x0000001106103225 */ /* 0x001fe200078e0008 */
[----:B-1----:R-:W-:Y:S01]  /*04a0*/  @!UP0 ULEA UR8, UR7, UR6, 0x18 ;  /* 0x0000000607088291 */ /* 0x002fe2000f8ec03f */
[----:B------:R-:W-:Y:S02]  /*04b0*/  VOTEU.ALL UP0, P0 ;  /* 0x00000000003f7886 */ /* 0x000fe40000000000 */
[----:B------:R-:W-:Y:S01]  /*04c0*/  ULDC UR6, c[0x0][0xc] ;  /* 0x0000030000067ab9 */ /* 0x000fe20000000800 */
[----:B------:R-:W-:Y:S01]  /*04d0*/  ISETP.EQ.OR P0, PT, R0, RZ, !P1 ;  /* 0x000000ff0000720c */ /* 0x000fe20004f02670 */
[----:B------:R-:W-:-:S03]  /*04e0*/  ULDC UR7, c[0x0][0x10] ;  /* 0x0000040000077ab9 */ /* 0x000fc60000000800 */
[C---:B------:R-:W-:Y:S01]  /*04f0*/  ISETP.EQ.AND P0, PT, R10.reuse, RZ, P0 ;  /* 0x000000ff0a00720c */ /* 0x040fe20000702270 */
[----:B------:R-:W-:Y:S02]  /*0500*/  VIADD R10, R10, 0xffffffff ;  /* 0xffffffff0a0a7836 */ /* 0x000fe40000000000 */
[----:B--2---:R-:W-:Y:S01]  /*0510*/  @!P3 IMAD.WIDE.U32 R8, R11, R5, R6 ;  /* 0x000000050b08b225 */ /* 0x004fe200078e0006 */
[----:B------:R-:W0:Y:S02]  /*0520*/  FENCE.VIEW.ASYNC.S ;  /* 0x00000000000073c6 */ /* 0x000e240000000000 */
[----:B0-----:R-:W3:Y:S01]  /*0530*/  @!UP0 SYNCS.EXCH.64 URZ, [UR8+0x40], UR4 ;  /* 0x00004004083f85b2 */ /* 0x001ee20008000100 */
[----:B------:R-:W-:Y:S01]  /*0540*/  SEL R18, RZ, 0x1, !P0 ;  /* 0x00000001ff127807 */ /* 0x000fe20004000000 */
[----:B------:R-:W-:Y:S01]  /*0550*/  @P3 IMAD.MOV.U32 R11, RZ, RZ, RZ ;  /* 0x000000ffff0b3224 */ /* 0x000fe200078e00ff */
[----:B------:R-:W-:Y:S01]  /*0560*/  ISETP.GE.U32.AND P1, PT, R10, 0x2, PT ;  /* 0x000000020a00780c */ /* 0x000fe20003f26070 */
[----:B------:R-:W-:-:S02]  /*0570*/  @!P3 IMAD.MOV.U32 R16, RZ, RZ, R8 ;  /* 0x000000ffff10b224 */ /* 0x000fc400078e0008 */
[----:B------:R-:W-:Y:S01]  /*0580*/  @P3 IMAD.IADD R17, R17, 0x1, R11 ;  /* 0x0000000111113824 */ /* 0x000fe200078e020b */
[----:B------:R-:W-:Y:S01]  /*0590*/  SEL R18, R18, 0x2, P1 ;  /* 0x0000000212127807 */ /* 0x000fe20000800000 */
[----:B------:R-:W-:Y:S01]  /*05a0*/  @!P3 IMAD.MOV.U32 R17, RZ, RZ, R9 ;  /* 0x000000ffff11b224 */ /* 0x000fe200078e0009 */
[----:B------:R0:W3:Y:S01]  /*05b0*/  @!UP1 SYNCS.EXCH.64 URZ, [UR8+0x48], UR4 ;  /* 0x00004804083f95b2 */ /* 0x0000e20008000100 */
[----:B------:R-:W-:Y:S01]  /*05c0*/  NOP ;  /* 0x0000000000007918 */ /* 0x000fe20000000000 */
[----:B0-----:R-:W-:-:S03]  /*05d0*/  UIMAD.WIDE.U32 UR4, UR6, UR7, URZ ;  /* 0x00000007060472a5 */ /* 0x001fc6000f8e003f */
[----:B------:R-:W-:Y:S02]  /*05e0*/  ULDC UR6, c[0x0][0x14] ;  /* 0x0000050000067ab9 */ /* 0x000fe40000000800 */
[----:B------:R-:W-:Y:S02]  /*05f0*/  UIMAD.WIDE.U32 UR38, UR4, UR6, URZ ;  /* 0x00000006042672a5 */ /* 0x000fe4000f8e003f */
[----:B------:R-:W-:-:S04]  /*0600*/  UIMAD UR41, UR5, UR6, URZ ;  /* 0x00000006052972a4 */ /* 0x000fc8000f8e023f */
[----:B------:R-:W-:Y:S01]  /*0610*/  UIADD3 UR41, UR39, UR41, URZ ;  /* 0x0000002927297290 */ /* 0x000fe2000fffe03f */
[----:B---34-:R-:W-:Y:S06]  /*0620*/  BAR.SYNC.DEFER_BLOCKING 0x0 ;  /* 0x0000000000007b1d */ /* 0x018fec0000010000 */
[----:B------:R-:W-:Y:S05]  /*0630*/  @!P2 BRA `(.L_x_3) ;  /* 0x000000740008a947 */ /* 0x000fea0003800000 */
[----:B------:R-:W-:-:S13]  /*0640*/  ISETP.GT.U32.AND P0, PT, R10, 0x1, PT ;  /* 0x000000010a00780c */ /* 0x000fda0003f04070 */
[----:B------:R-:W-:Y:S05]  /*0650*/  @P0 EXIT ;  /* 0x000000000000094d */ /* 0x000fea0003800000 */
[----:B------:R-:W-:Y:S01]  /*0660*/  ULDC.64 UR4, c[0x0][0x650] ;  /* 0x0001940000047ab9 */ /* 0x000fe20000000a00 */
[----:B------:R-:W-:Y:S01]  /*0670*/  PRMT R0, RZ, 0x7610, R0 ;  /* 0x00007610ff007816 */ /* 0x000fe20000000000 */
[----:B------:R-:W-:Y:S01]  /*0680*/  IMAD.MOV.U32 R109, RZ, RZ, -0x1 ;  /* 0xffffffffff6d7424 */ /* 0x000fe200078e00ff */
[----:B------:R-:W-:Y:S01]  /*0690*/  ISETP.GE.U32.AND P0, PT, R16, UR4, PT ;  /* 0x0000000410007c0c */ /* 0x000fe2000bf06070 */
[----:B------:R-:W-:Y:S02]  /*06a0*/  IMAD.MOV.U32 R101, RZ, RZ, -0x1 ;  /* 0xffffffffff657424 */ /* 0x000fe400078e00ff */
[----:B------:R-:W-:Y:S01]  /*06b0*/  IMAD.MOV.U32 R19, RZ, RZ, -0x1 ;  /* 0xffffffffff137424 */ /* 0x000fe200078e00ff */
[----:B------:R-:W-:-:S13]  /*06c0*/  ISETP.GE.U32.AND.EX P0, PT, R17, UR5, PT, P0 ;  /* 0x0000000511007c0c */ /* 0x000fda000bf06100 */
[----:B------:R-:W-:Y:S05]  /*06d0*/  @P0 BRA `(.L_x_4) ;  /* 0x0000000400580947 */ /* 0x000fea0003800000 */
[----:B------:R-:W0:Y:S01]  /*06e0*/  LDC.64 R20, c[0x0][0x628] ;  /* 0x00018a00ff147b82 */ /* 0x000e220000000a00 */
[----:B------:R-:W-:Y:S02]  /*06f0*/  IMAD.MOV.U32 R8, RZ, RZ, R16 ;  /* 0x000000ffff087224 */ /* 0x000fe400078e0010 */
[----:B------:R-:W-:-:S05]  /*0700*/  IMAD.MOV.U32 R9, RZ, RZ, R17 ;  /* 0x000000ffff097224 */ /* 0x000fca00078e0011 */
[----:B------:R-:W1:Y:S08]  /*0710*/  LDC R0, c[0x0][0x630] ;  /* 0x00018c00ff007b82 */ /* 0x000e700000000800 */
[----:B------:R-:W2:Y:S01]  /*0720*/  LDC.64 R22, c[0x0][0x620] ;  /* 0x00018800ff167b82 */ /* 0x000ea20000000a00 */
[----:B0-----:R-:W-:-:S04]  /*0730*/  ISETP.NE.U32.AND P0, PT, R20, RZ, PT ;  /* 0x000000ff1400720c */ /* 0x001fc80003f05070 */
[----:B------:R-:W-:-:S13]  /*0740*/  ISETP.NE.AND.EX P0, PT, R21, RZ, PT, P0 ;  /* 0x000000ff1500720c */ /* 0x000fda0003f05300 */
[----:B-12---:R-:W-:Y:S05]  /*0750*/  @!P0 BRA `(.L_x_5) ;  /* 0x0000000000288947 */ /* 0x006fea0003800000 */
[----:B------:R-:W0:Y:S02]  /*0760*/  LDC R13, c[0x0][0x634] ;  /* 0x00018d00ff0d7b82 */ /* 0x000e240000000800 */
[----:B0-----:R-:W-:-:S05]  /*0770*/  IADD3 R13, P0, R16, R13, RZ ;  /* 0x0000000d100d7210 */ /* 0x001fca0007f1e0ff */
[----:B------:R-:W-:-:S04]  /*0780*/  IMAD.X R15, RZ, RZ, R17, P0 ;  /* 0x000000ffff0f7224 */ /* 0x000fc800000e0611 */
[----:B------:R-:W-:-:S04]  /*0790*/  IMAD.WIDE.U32 R8, R15, R20, RZ ;  /* 0x000000140f087225 */ /* 0x000fc800078e00ff */
[----:B------:R-:W-:-:S04]  /*07a0*/  IMAD.WIDE.U32 R10, P0, R13, R21, R8 ;  /* 0x000000150d0a7225 */ /* 0x000fc80007800008 */
[----:B------:R-:W-:-:S04]  /*07b0*/  IMAD.WIDE.U32 R8, R13, R20, RZ ;  /* 0x000000140d087225 */ /* 0x000fc800078e00ff */
[----:B------:R-:W-:Y:S01]  /*07c0*/  IMAD.X R13, RZ, RZ, RZ, P0 ;  /* 0x000000ffff0d7224 */ /* 0x000fe200000e06ff */
[----:B------:R-:W-:Y:S01]  /*07d0*/  IADD3 RZ, P0, R9, R10, RZ ;  /* 0x0000000a09ff7210 */ /* 0x000fe20007f1e0ff */
[----:B------:R-:W-:-:S04]  /*07e0*/  IMAD.MOV.U32 R12, RZ, RZ, R11 ;  /* 0x000000ffff0c7224 */ /* 0x000fc800078e000b */
[----:B------:R-:W-:-:S08]  /*07f0*/  IMAD.WIDE.U32.X R8, R15, R21, R12, P0 ;  /* 0x000000150f087225 */ /* 0x000fd000000e040c */
.L_x_5:
[-CC-:B------:R-:W-:Y:S01]  /*0800*/  SHF.R.U64 R25, R8, R0.reuse, R9.reuse ;  /* 0x0000000008197219 */ /* 0x180fe20000001209 */
[----:B------:R-:W0:Y:S01]  /*0810*/  LDC R12, c[0x0][0x618] ;  /* 0x00018600ff0c7b82 */ /* 0x000e220000000800 */
[----:B------:R-:W-:Y:S01]  /*0820*/  SHF.R.U32.HI R7, RZ, R0, R9 ;  /* 0x00000000ff077219 */ /* 0x000fe20000011609 */
[----:B------:R-:W-:Y:S01]  /*0830*/  ULDC UR4, c[0x0][0x150] ;  /* 0x0000540000047ab9 */ /* 0x000fe20000000800 */
[----:B------:R-:W-:Y:S02]  /*0840*/  IADD3 R11, P0, RZ, -R25, RZ ;  /* 0x80000019ff0b7210 */ /* 0x000fe40007f1e0ff */
[----:B------:R-:W-:-:S03]  /*0850*/  I2FP.F32.U32 R0, R6 ;  /* 0x0000000600007245 */ /* 0x000fc60000201000 */
[----:B------:R-:W1:Y:S01]  /*0860*/  LDC.64 R30, c[0x0][0x640] ;  /* 0x00019000ff1e7b82 */ /* 0x000e620000000a00 */
[----:B------:R-:W-:Y:S02]  /*0870*/  IMAD.X R13, RZ, RZ, ~R7, P0 ;  /* 0x000000ffff0d7224 */ /* 0x000fe400000e0e07 */
[----:B------:R-:W-:Y:S01]  /*0880*/  FMUL R0, R0, UR4 ;  /* 0x0000000400007c20 */ /* 0x000fe20008400000 */
[----:B------:R-:W-:Y:S01]  /*0890*/  IMAD.WIDE.U32 R8, R11, R22, R16 ;  /* 0x000000160b087225 */ /* 0x000fe200078e0010 */
[----:B------:R-:W-:-:S03]  /*08a0*/  ULDC UR4, c[0x0][0x154] ;  /* 0x0000550000047ab9 */ /* 0x000fc60000000800 */
[----:B------:R-:W-:Y:S01]  /*08b0*/  IMAD R10, R13, R22, RZ ;  /* 0x000000160d0a7224 */ /* 0x000fe200078e02ff */
[----:B------:R-:W2:Y:S01]  /*08c0*/  LDC R7, c[0x0][0x144] ;  /* 0x00005100ff077b82 */ /* 0x000ea20000000800 */
[----:B------:R-:W3:Y:S02]  /*08d0*/  F2I.U32.TRUNC.NTZ R0, R0 ;  /* 0x0000000000007305 */ /* 0x000ee4000020f000 */
[----:B------:R-:W-:-:S04]  /*08e0*/  IMAD R11, R11, R23, R10 ;  /* 0x000000170b0b7224 */ /* 0x000fc800078e020a */
[----:B------:R-:W-:Y:S01]  /*08f0*/  IMAD.IADD R9, R9, 0x1, R11 ;  /* 0x0000000109097824 */ /* 0x000fe200078e020b */
[----:B------:R-:W4:Y:S01]  /*0900*/  LDC R24, c[0x0][0x608] ;  /* 0x00018200ff187b82 */ /* 0x000f220000000800 */
[----:B------:R-:W-:-:S03]  /*0910*/  IMAD.MOV.U32 R11, RZ, RZ, -0x1 ;  /* 0xffffffffff0b7424 */ /* 0x000fc600078e00ff */
[-CC-:B0-----:R-:W-:Y:S02]  /*0920*/  SHF.R.U64 R22, R8, R12.reuse, R9.reuse ;  /* 0x0000000c08167219 */ /* 0x181fe40000001209 */
[----:B------:R-:W-:Y:S02]  /*0930*/  I2FP.F32.U32 R8, R5 ;  /* 0x0000000500087245 */ /* 0x000fe40000201000 */
[----:B------:R-:W0:Y:S01]  /*0940*/  LDC R28, c[0x0][0x658] ;  /* 0x00019600ff1c7b82 */ /* 0x000e220000000800 */
[----:B-1----:R-:W-:Y:S01]  /*0950*/  ISETP.NE.U32.AND P0, PT, R30, RZ, PT ;  /* 0x000000ff1e00720c */ /* 0x002fe20003f05070 */
[----:B---3--:R-:W-:Y:S02]  /*0960*/  IMAD.MOV R10, RZ, RZ, -R0 ;  /* 0x000000ffff0a7224 */ /* 0x008fe400078e0a00 */
[----:B------:R-:W-:Y:S01]  /*0970*/  FMUL R8, R8, UR4 ;  /* 0x0000000408087c20 */ /* 0x000fe20008400000 */
[----:B------:R-:W-:Y:S02]  /*0980*/  SHF.R.U32.HI R9, RZ, R12, R9 ;  /* 0x0000000cff097219 */ /* 0x000fe40000011609 */
[----:B------:R-:W-:Y:S01]  /*0990*/  ISETP.NE.AND.EX P0, PT, R31, RZ, PT, P0 ;  /* 0x000000ff1f00720c */ /* 0x000fe20003f05300 */
[----:B------:R1:W3:Y:S01]  /*09a0*/  F2I.U32.TRUNC.NTZ R15, R8 ;  /* 0x00000008000f7305 */ /* 0x0002e2000020f000 */
[----:B------:R-:W1:Y:S01]  /*09b0*/  LDC R20, c[0x0][0x148] ;  /* 0x00005200ff147b82 */ /* 0x000e620000000800 */
[----:B--2---:R-:W-:-:S07]  /*09c0*/  IMAD R0, R7, R10, R6 ;  /* 0x0000000a07007224 */ /* 0x004fce00078e0206 */
[----:B------:R-:W2:Y:S01]  /*09d0*/  LDC R26, c[0x0][0x600] ;  /* 0x00018000ff1a7b82 */ /* 0x000ea20000000800 */
[-CC-:B----4-:R-:W-:Y:S02]  /*09e0*/  SHF.R.U64 R32, R22, R24.reuse, R9.reuse ;  /* 0x0000001816207219 */ /* 0x190fe40000001209 */
[----:B------:R-:W-:Y:S01]  /*09f0*/  SHF.R.U32.HI R7, RZ, R24, R9 ;  /* 0x00000018ff077219 */ /* 0x000fe20000011609 */
[----:B------:R-:W-:-:S04]  /*0a00*/  IMAD.MOV.U32 R9, RZ, RZ, 0x1 ;  /* 0x00000001ff097424 */ /* 0x000fc800078e00ff */
[----:B------:R-:W4:Y:S01]  /*0a10*/  LDC R21, c[0x0][0x648] ;  /* 0x00019200ff157b82 */ /* 0x000f220000000800 */
[-C--:B0-----:R-:W-:Y:S02]  /*0a20*/  SHF.L.U32 R6, R11, R28.reuse, RZ ;  /* 0x0000001c0b067219 */ /* 0x081fe400000006ff */
[--C-:B------:R-:W-:Y:S02]  /*0a30*/  SHF.R.U64 R24, R32, R28, R7.reuse ;  /* 0x0000001c20187219 */ /* 0x100fe40000001207 */
[----:B------:R-:W-:Y:S02]  /*0a40*/  LOP3.LUT R13, RZ, R6, RZ, 0x33, !PT ;  /* 0x00000006ff0d7212 */ /* 0x000fe400078e33ff */
[-C--:B------:R-:W-:Y:S01]  /*0a50*/  SHF.R.U32.HI R7, RZ, R28.reuse, R7 ;  /* 0x0000001cff077219 */ /* 0x080fe20000011607 */
[----:B------:R-:W0:Y:S01]  /*0a60*/  LDC R23, c[0x0][0x638] ;  /* 0x00018e00ff177b82 */ /* 0x000e220000000800 */
[----:B------:R-:W-:Y:S01]  /*0a70*/  SHF.L.U32 R12, R9, R28, RZ ;  /* 0x0000001c090c7219 */ /* 0x000fe200000006ff */
[----:B------:R-:W-:-:S06]  /*0a80*/  IMAD.MOV.U32 R6, RZ, RZ, R24 ;  /* 0x000000ffff067224 */ /* 0x000fcc00078e0018 */
[----:B------:R-:W0:Y:S01]  /*0a90*/  LDC R109, c[0x0][0x610] ;  /* 0x00018400ff6d7b82 */ /* 0x000e220000000800 */
[----:B-1-3--:R-:W-:Y:S05]  /*0aa0*/  @!P0 BRA `(.L_x_6) ;  /* 0x0000000000288947 */ /* 0x00afea0003800000 */
[----:B------:R-:W1:Y:S02]  /*0ab0*/  LDC R11, c[0x0][0x64c] ;  /* 0x00019300ff0b7b82 */ /* 0x000e640000000800 */
[----:B-1----:R-:W-:-:S05]  /*0ac0*/  IADD3 R11, P0, R24, R11, RZ ;  /* 0x0000000b180b7210 */ /* 0x002fca0007f1e0ff */
        /* <DEDUP_REMOVED lines=8> */
.L_x_6:
[----:B----4-:R-:W-:Y:S01]  /*0b50*/  SHF.R.U64 R6, R6, R21, R7 ;  /* 0x0000001506067219 */ /* 0x010fe20000001207 */
[----:B--2---:R-:W-:Y:S01]  /*0b60*/  VIADD R7, R26, 0xffffffff ;  /* 0xffffffff1a077836 */ /* 0x004fe20000000000 */
[----:B------:R-:W-:Y:S01]  /*0b70*/  LOP3.LUT R13, R32, R13, RZ, 0xc0, !PT ;  /* 0x0000000d200d7212 */ /* 0x000fe200078ec0ff */
[----:B------:R-:W-:Y:S02]  /*0b80*/  IMAD.MOV R15, RZ, RZ, -R15 ;  /* 0x000000ffff0f7224 */ /* 0x000fe400078e0a0f */
[----:B------:R-:W-:Y:S02]  /*0b90*/  IMAD.MOV R8, RZ, RZ, -R6 ;  /* 0x000000ffff087224 */ /* 0x000fe400078e0a06 */
[----:B------:R-:W-:Y:S01]  /*0ba0*/  IMAD R13, R12, R6, R13 ;  /* 0x000000060c0d7224 */ /* 0x000fe200078e020d */
[----:B------:R-:W-:Y:S01]  /*0bb0*/  LOP3.LUT R6, R22, R7, RZ, 0xc0, !PT ;  /* 0x0000000716067212 */ /* 0x000fe200078ec0ff */
[----:B------:R-:W-:Y:S02]  /*0bc0*/  @P3 IMAD R0, R20, R15, R5 ;  /* 0x0000000f14003224 */ /* 0x000fe400078e0205 */
[----:B0-----:R-:W-:-:S02]  /*0bd0*/  IMAD R5, R8, R23, R24 ;  /* 0x0000001708057224 */ /* 0x001fc400078e0218 */
[----:B------:R-:W-:Y:S02]  /*0be0*/  IMAD R109, R13, R109, R0 ;  /* 0x0000006d0d6d7224 */ /* 0x000fe400078e0200 */
[----:B------:R-:W-:Y:S02]  /*0bf0*/  IMAD R6, R5, R26, R6 ;  /* 0x0000001a05067224 */ /* 0x000fe400078e0206 */
[----:B------:R-:W-:Y:S02]  /*0c00*/  IMAD.MOV.U32 R0, RZ, RZ, 0x1 ;  /* 0x00000001ff007424 */ /* 0x000fe400078e00ff */
[----:B------:R-:W-:Y:S01]  /*0c10*/  IMAD.MOV.U32 R19, RZ, RZ, R25 ;  /* 0x000000ffff137224 */ /* 0x000fe200078e0019 */
[----:B------:R-:W-:Y:S02]  /*0c20*/  SEL R101, R6, R109, !P3 ;  /* 0x0000006d06657207 */ /* 0x000fe40005800000 */
[----:B------:R-:W-:-:S07]  /*0c30*/  SEL R109, R109, R6, !P3 ;  /* 0x000000066d6d7207 */ /* 0x000fce0005800000 */
.L_x_4:
[----:B------:R-:W-:-:S08]  /*0c40*/  NOP ;  /* 0x0000000000007918 */ /* 0x000fd00000000000 */
[----:B------:R-:W0:Y:S02]  /*0c50*/  USETMAXREG.TRY_ALLOC.CTAPOOL UP0, 0xe8 ;  /* 0x000000e8000079c8 */ /* 0x000e240008000600 */
[----:B0-----:R-:W-:-:S13]  /*0c60*/  PLOP3.LUT P0, PT, PT, PT, UP0, 0x80, 0x0 ;  /* 0x000000000000781c */ /* 0x001fda0003f0f008 */
[----:B------:R-:W-:Y:S05]  /*0c70*/  @!P0 BRA `(.L_x_4) ;  /* 0xfffffffc00f08947 */ /* 0x000fea000383ffff */
[----:B------:R-:W-:Y:S01]  /*0c80*/  ULDC.64 UR4, c[0x0][0x598] ;  /* 0x0001660000047ab9 */ /* 0x000fe20000000a00 */
[----:B------:R-:W-:Y:S01]  /*0c90*/  ULDC.64 UR36, c[0x0][0x208] ;  /* 0x0000820000247ab9 */ /* 0x000fe20000000a00 */
[----:B------:R-:W-:-:S04]  /*0ca0*/  ISETP.NE.U32.AND P0, PT, RZ, UR4, PT ;  /* 0x00000004ff007c0c */ /* 0x000fc8000bf05070 */
[----:B------:R-:W-:-:S13]  /*0cb0*/  ISETP.NE.AND.EX P0, PT, RZ, UR5, PT, P0 ;  /* 0x00000005ff007c0c */ /* 0x000fda000bf05300 */
[----:B------:R-:W-:Y:S05]  /*0cc0*/  @!P0 BRA `(.L_x_7) ;  /* 0x00000000001c8947 */ /* 0x000fea0003800000 */
[----:B------:R-:W0:Y:S02]  /*0cd0*/  LDC.64 R6, c[0x0][0x598] ;  /* 0x00016600ff067b82 */ /* 0x000e240000000a00 */
[----:B0-----:R-:W2:Y:S02]  /*0ce0*/  LDG.E.64 R6, desc[UR36][R6.64] ;  /* 0x0000002406067981 */ /* 0x001ea4000c1e1b00 */
[----:B--2---:R-:W-:-:S04]  /*0cf0*/  ISETP.NE.U32.AND P0, PT, R6, RZ, PT ;  /* 0x000000ff0600720c */ /* 0x004fc80003f05070 */
[----:B------:R-:W-:-:S13]  /*0d00*/  ISETP.NE.AND.EX P0, PT, R7, RZ, PT, P0 ;  /* 0x000000ff0700720c */ /* 0x000fda0003f05300 */
[----:B------:R-:W-:Y:S05]  /*0d10*/  @!P0 BRA `(.L_x_7) ;  /* 0x0000000000088947 */ /* 0x000fea0003800000 */
[----:B------:R0:W5:Y:S01]  /*0d20*/  LD.E R88, desc[UR36][R6.64] ;  /* 0x0000002406587980 */ /* 0x000162000c101900 */
[----:B------:R-:W-:Y:S05]  /*0d30*/  BRA `(.L_x_8) ;  /* 0x0000000000247947 */ /* 0x000fea0003800000 */
.L_x_7:
[----:B------:R-:W-:Y:S02]  /*0d40*/  ULDC.64 UR4, c[0x0][0x588] ;  /* 0x0001620000047ab9 */ /* 0x000fe40000000a00 */
[----:B------:R-:W-:-:S04]  /*0d50*/  ISETP.NE.U32.AND P0, PT, RZ, UR4, PT ;  /* 0x00000004ff007c0c */ /* 0x000fc8000bf05070 */
[----:B------:R-:W-:-:S13]  /*0d60*/  ISETP.NE.AND.EX P0, PT, RZ, UR5, PT, P0 ;  /* 0x00000005ff007c0c */ /* 0x000fda000bf05300 */
[----:B------:R-:W-:Y:S05]  /*0d70*/  @!P0 BRA `(.L_x_9) ;  /* 0x00000000000c8947 */ /* 0x000fea0003800000 */
[----:B------:R-:W0:Y:S02]  /*0d80*/  LDC.64 R88, c[0x0][0x588] ;  /* 0x00016200ff587b82 */ /* 0x000e240000000a00 */
[----:B0-----:R1:W5:Y:S01]  /*0d90*/  LDG.E R88, desc[UR36][R88.64] ;  /* 0x0000002458587981 */ /* 0x001362000c1e1900 */
[----:B------:R-:W-:Y:S05]  /*0da0*/  BRA `(.L_x_8) ;  /* 0x0000000000087947 */ /* 0x000fea0003800000 */
.L_x_9:
[----:B------:R-:W-:Y:S02]  /*0db0*/  ULDC UR4, c[0x0][0x580] ;  /* 0x0001600000047ab9 */ /* 0x000fe40000000800 */
[----:B------:R-:W-:-:S07]  /*0dc0*/  IMAD.U32 R88, RZ, RZ, UR4 ;  /* 0x00000004ff587e24 */ /* 0x000fce000f8e00ff */
.L_x_8:
[----:B------:R-:W-:Y:S02]  /*0dd0*/  ULDC.64 UR4, c[0x0][0x5a0] ;  /* 0x0001680000047ab9 */ /* 0x000fe40000000a00 */
[----:B------:R-:W-:-:S04]  /*0de0*/  ISETP.NE.U32.AND P0, PT, RZ, UR4, PT ;  /* 0x00000004ff007c0c */ /* 0x000fc8000bf05070 */
[----:B------:R-:W-:-:S13]  /*0df0*/  ISETP.NE.AND.EX P0, PT, RZ, UR5, PT, P0 ;  /* 0x00000005ff007c0c */ /* 0x000fda000bf05300 */
[----:B------:R-:W-:Y:S05]  /*0e00*/  @!P0 BRA `(.L_x_10) ;  /* 0x00000000001c8947 */ /* 0x000fea0003800000 */
[----:B0-----:R-:W0:Y:S02]  /*0e10*/  LDC.64 R6, c[0x0][0x5a0] ;  /* 0x00016800ff067b82 */ /* 0x001e240000000a00 */
[----:B0-----:R-:W2:Y:S02]  /*0e20*/  LDG.E.64 R6, desc[UR36][R6.64] ;  /* 0x0000002406067981 */ /* 0x001ea4000c1e1b00 */
[----:B--2---:R-:W-:-:S04]  /*0e30*/  ISETP.NE.U32.AND P0, PT, R6, RZ, PT ;  /* 0x000000ff0600720c */ /* 0x004fc80003f05070 */
[----:B------:R-:W-:-:S13]  /*0e40*/  ISETP.NE.AND.EX P0, PT, R7, RZ, PT, P0 ;  /* 0x000000ff0700720c */ /* 0x000fda0003f05300 */
[----:B------:R-:W-:Y:S05]  /*0e50*/  @!P0 BRA `(.L_x_10) ;  /* 0x0000000000088947 */ /* 0x000fea0003800000 */
[----:B-1----:R0:W5:Y:S01]  /*0e60*/  LD.E R89, desc[UR36][R6.64] ;  /* 0x0000002406597980 */ /* 0x002162000c101900 */
[----:B------:R-:W-:Y:S05]  /*0e70*/  BRA `(.L_x_11) ;  /* 0x0000000000247947 */ /* 0x000fea0003800000 */
.L_x_10:
[----:B------:R-:W-:Y:S02]  /*0e80*/  ULDC.64 UR4, c[0x0][0x590] ;  /* 0x0001640000047ab9 */ /* 0x000fe40000000a00 */
[----:B------:R-:W-:-:S04]  /*0e90*/  ISETP.NE.U32.AND P0, PT, RZ, UR4, PT ;  /* 0x00000004ff007c0c */ /* 0x000fc8000bf05070 */
[----:B------:R-:W-:-:S13]  /*0ea0*/  ISETP.NE.AND.EX P0, PT, RZ, UR5, PT, P0 ;  /* 0x00000005ff007c0c */ /* 0x000fda000bf05300 */
[----:B------:R-:W-:Y:S05]  /*0eb0*/  @!P0 BRA `(.L_x_12) ;  /* 0x00000000000c8947 */ /* 0x000fea0003800000 */
[----:B0-----:R-:W1:Y:S02]  /*0ec0*/  LDC.64 R6, c[0x0][0x590] ;  /* 0x00016400ff067b82 */ /* 0x001e640000000a00 */
[----:B-1----:R1:W5:Y:S01]  /*0ed0*/  LDG.E R89, desc[UR36][R6.64] ;  /* 0x0000002406597981 */ /* 0x002362000c1e1900 */
[----:B------:R-:W-:Y:S05]  /*0ee0*/  BRA `(.L_x_11) ;  /* 0x0000000000087947 */ /* 0x000fea0003800000 */
.L_x_12:
[----:B------:R-:W-:Y:S02]  /*0ef0*/  ULDC UR4, c[0x0][0x584] ;  /* 0x0001610000047ab9 */ /* 0x000fe40000000800 */
[----:B-1----:R-:W-:-:S07]  /*0f00*/  IMAD.U32 R89, RZ, RZ, UR4 ;  /* 0x00000004ff597e24 */ /* 0x002fce000f8e00ff */
.L_x_11:
[----:B------:R-:W-:-:S13]  /*0f10*/  LOP3.LUT P0, RZ, R0, 0xff, RZ, 0xc0, !PT ;  /* 0x000000ff00ff7812 */ /* 0x000fda000780c0ff */
[----:B------:R-:W-:Y:S05]  /*0f20*/  @!P0 EXIT ;  /* 0x000000000000894d */ /* 0x000fea0003800000 */
[----:B------:R-:W2:Y:S01]  /*0f30*/  LDC R91, c[0x0][0x658] ;  /* 0x00019600ff5b7b82 */ /* 0x000ea20000000800 */
[----:B------:R-:W-:Y:S01]  /*0f40*/  ULDC.64 UR6, c[0x0][0x288] ;  /* 0x0000a20000067ab9 */ /* 0x000fe20000000a00 */
[----:B------:R-:W-:Y:S01]  /*0f50*/  LOP3.LUT R14, R14, 0x1, RZ, 0xc0, !PT ;  /* 0x000000010e0e7812 */ /* 0x000fe200078ec0ff */
[----:B------:R-:W-:Y:S01]  /*0f60*/  UIADD3 UR4, UR7, 0x7f, URZ ;  /* 0x0000007f07047890 */ /* 0x000fe2000fffe03f */
[----:B------:R-:W-:Y:S01]  /*0f70*/  SHF.R.U32.HI R0, RZ, 0x2, R3 ;  /* 0x00000002ff007819 */ /* 0x000fe20000011603 */
[----:B------:R-:W-:Y:S01]  /*0f80*/  IMAD.U32 R5, RZ, RZ, UR6 ;  /* 0x00000006ff057e24 */ /* 0x000fe2000f8e00ff */
[----:B------:R-:W-:Y:S01]  /*0f90*/  SHF.R.U32.HI R4, RZ, 0x1, R4 ;  /* 0x00000001ff047819 */ /* 0x000fe20000011604 */
[----:B------:R-:W-:Y:S01]  /*0fa0*/  USHF.R.S32.HI UR5, URZ, 0x1f, UR4 ;  /* 0x0000001f3f057899 */ /* 0x000fe20008011404 */
[----:B------:R-:W3:Y:S01]  /*0fb0*/  LDC.64 R94, c[0x0][0x5c8] ;  /* 0x00017200ff5e7b82 */ /* 0x000ee20000000a00 */
[----:B------:R-:W-:Y:S01]  /*0fc0*/  LOP3.LUT R90, R3, 0x3, RZ, 0xc0, !PT ;  /* 0x00000003035a7812 */ /* 0x000fe200078ec0ff */
[----:B01----:R-:W-:Y:S01]  /*0fd0*/  IMAD.SHL.U32 R7, R14, 0x40, RZ ;  /* 0x000000400e077824 */ /* 0x003fe200078e00ff */
[----:B------:R-:W-:Y:S01]  /*0fe0*/  LOP3.LUT R0, R0, 0x7, RZ, 0xc0, !PT ;  /* 0x0000000700007812 */ /* 0x000fe200078ec0ff */
[----:B------:R-:W-:Y:S01]  /*0ff0*/  ULEA.HI UR5, UR5, UR4, URZ, 0x7 ;  /* 0x0000000405057291 */ /* 0x000fe2000f8f383f */
[----:B------:R-:W-:Y:S01]  /*1000*/  LOP3.LUT R23, R4, 0x30, RZ, 0xc0, !PT ;  /* 0x0000003004177812 */ /* 0x000fe200078ec0ff */
[----:B------:R-:W-:Y:S01]  /*1010*/  IMAD R90, R90, -0x2, R5 ;  /* 0xfffffffe5a5a7824 */ /* 0x000fe200078e0205 */
[--C-:B------:R-:W-:Y:S01]  /*1020*/  LOP3.LUT R22, R7, 0x40, R0.reuse, 0xe2, !PT ;  /* 0x0000004007167812 */ /* 0x100fe200078ee200 */
[----:B------:R-:W0:Y:S01]  /*1030*/  LDC R98, c[0x0][0x600] ;  /* 0x00018000ff627b82 */ /* 0x000e220000000800 */
[----:B------:R-:W-:Y:S01]  /*1040*/  IADD3 R5, RZ, -R23, -R0 ;  /* 0x80000017ff057210 */ /* 0x000fe20007ffe800 */
[----:B------:R-:W-:Y:S01]  /*1050*/  IMAD.MOV.U32 R0, RZ, RZ, -0x1 ;  /* 0xffffffffff007424 */ /* 0x000fe200078e00ff */
[----:B------:R-:W-:Y:S01]  /*1060*/  USHF.R.S32.HI UR43, URZ, 0x7, UR5 ;  /* 0x000000073f2b7899 */ /* 0x000fe20008011405 */
[----:B------:R-:W-:Y:S01]  /*1070*/  IMAD.MOV.U32 R4, RZ, RZ, 0x1 ;  /* 0x00000001ff047424 */ /* 0x000fe200078e00ff */
[C---:B------:R-:W-:Y:S01]  /*1080*/  LOP3.LUT R97, R3.reuse, 0x80, RZ, 0xc0, !PT ;  /* 0x0000008003617812 */ /* 0x040fe200078ec0ff */
[----:B------:R-:W-:Y:S01]  /*1090*/  IMAD R5, R14, -0x40, R5 ;  /* 0xffffffc00e057824 */ /* 0x000fe200078e0205 */
[----:B------:R-:W-:Y:S01]  /*10a0*/  UISETP.LT.AND UP0, UPT, UR43, 0x1, UPT ;  /* 0x000000012b00788c */ /* 0x000fe2000bf01270 */
[----:B--2---:R-:W-:Y:S01]  /*10b0*/  SHF.L.U32 R0, R0, R91, RZ ;  /* 0x0000005b00007219 */ /* 0x004fe200000006ff */
[----:B------:R-:W-:Y:S01]  /*10c0*/  ULDC UR4, c[0x0][0x284] ;  /* 0x0000a10000047ab9 */ /* 0x000fe20000000800 */
[----:B------:R-:W-:Y:S01]  /*10d0*/  LOP3.LUT R22, R22, R23, RZ, 0xfc, !PT ;  /* 0x0000001716167212 */ /* 0x000fe200078efcff */
[----:B------:R-:W-:Y:S01]  /*10e0*/  USEL UR44, UR43, 0x1, UP0 ;  /* 0x000000012b2c7887 */ /* 0x000fe20008000000 */
[----:B------:R-:W-:Y:S01]  /*10f0*/  SHF.L.U32 R91, R4, R91, RZ ;  /* 0x0000005b045b7219 */ /* 0x000fe200000006ff */
[----:B------:R-:W-:Y:S01]  /*1100*/  IMAD.SHL.U32 R96, R3, 0x2, RZ ;  /* 0x0000000203607824 */ /* 0x000fe200078e00ff */
[----:B------:R-:W-:Y:S01]  /*1110*/  LOP3.LUT R116, R18, 0x1, RZ, 0xfc, !PT ;  /* 0x0000000112747812 */ /* 0x000fe200078efcff */
[----:B------:R-:W-:Y:S01]  /*1120*/  VIADD R100, R5, UR4 ;  /* 0x0000000405647c36 */ /* 0x000fe20008000000 */
[C-C-:B---3--:R-:W-:Y:S01]  /*1130*/  SHF.L.U64.HI R92, R94.reuse, 0x7, R95.reuse ;  /* 0x000000075e5c7819 */ /* 0x148fe2000001025f */
[----:B------:R-:W-:Y:S01]  /*1140*/  IMAD.MOV.U32 R23, RZ, RZ, RZ ;  /* 0x000000ffff177224 */ /* 0x000fe200078e00ff */
[C---:B------:R-:W-:Y:S01]  /*1150*/  SHF.L.U64.HI R93, R94.reuse, 0x3, R95 ;  /* 0x000000035e5d7819 */ /* 0x040fe2000001025f */
[C---:B------:R-:W-:Y:S01]  /*1160*/  IMAD.SHL.U32 R95, R94.reuse, 0x80, RZ ;  /* 0x000000805e5f7824 */ /* 0x040fe200078e00ff */
[----:B------:R-:W-:Y:S01]  /*1170*/  SHF.R.U32.HI R97, RZ, 0x7, R97 ;  /* 0x00000007ff617819 */ /* 0x000fe20000011661 */
[----:B------:R-:W-:Y:S01]  /*1180*/  IMAD.SHL.U32 R94, R94, 0x8, RZ ;  /* 0x000000085e5e7824 */ /* 0x000fe200078e00ff */
[----:B------:R-:W-:Y:S01]  /*1190*/  LOP3.LUT R99, RZ, R0, RZ, 0x33, !PT ;  /* 0x00000000ff637212 */ /* 0x000fe200078e33ff */
[----:B------:R-:W-:Y:S01]  /*11a0*/  UIADD3 UR44, UR43, -UR44, URZ ;  /* 0x8000002c2b2c7290 */ /* 0x000fe2000fffe03f */
[----:B0-----:R-:W-:Y:S01]  /*11b0*/  VIADD R98, R98, 0xffffffff ;  /* 0xffffffff62627836 */ /* 0x001fe20000000000 */
[----:B------:R-:W-:Y:S01]  /*11c0*/  UMOV UR40, URZ ;  /* 0x0000003f00287c82 */ /* 0x000fe20008000000 */
[----:B------:R-:W-:-:S09]  /*11d0*/  UMOV UR42, URZ ;  /* 0x0000003f002a7c82 */ /* 0x000fd20008000000 */
.L_x_156:
[----:B0-----:R-:W0:Y:S01]  /*11e0*/  SHFL.IDX PT, R0, R97, RZ, 0x1f ;  /* 0x00001fff61007589 */ /* 0x001e2200000e0000 */
[----:B-1----:R-:W1:Y:S01]  /*11f0*/  S2UR UR7, SR_CgaCtaId ;  /* 0x00000000000779c3 */ /* 0x002e620000008800 */
[----:B------:R-:W-:Y:S01]  /*1200*/  UMOV UR6, 0x400 ;  /* 0x0000040000067882 */ /* 0x000fe20000000000 */
[----:B0-----:R-:W-:Y:S01]  /*1210*/  R2UR UR4, R0 ;  /* 0x00000000000472ca */ /* 0x001fe200000e0000 */
[----:B-1----:R-:W-:-:S12]  /*1220*/  ULEA UR46, UR7, UR6, 0x18 ;  /* 0x00000006072e7291 */ /* 0x002fd8000f8ec03f */
[----:B------:R-:W-:-:S04]  /*1230*/  ULEA.HI UR5, UR4, UR4, URZ, 0x1 ;  /* 0x0000000404057291 */ /* 0x000fc8000f8f083f */
[----:B------:R-:W-:-:S04]  /*1240*/  ULOP3.LUT UR5, UR5, 0x7fffe, URZ, 0xc0, !UPT ;  /* 0x0007fffe05057892 */ /* 0x000fc8000f8ec03f */
[----:B------:R-:W-:-:S03]  /*1250*/  UIADD3 UR5, UR4, -UR5, URZ ;  /* 0x8000000504057290 */ /* 0x000fc6000fffe03f */
[----:B------:R-:W-:Y:S01]  /*1260*/  ULDC UR4, c[0x0][0x28c] ;  /* 0x0000a30000047ab9 */ /* 0x000fe20000000800 */
[----:B------:R-:W-:Y:S01]  /*1270*/  ULEA UR5, UR5, UR46, 0xd ;  /* 0x0000002e05057291 */ /* 0x000fe2000f8e683f */
[----:B------:R-:W-:-:S03]  /*1280*/  ISETP.LT.AND P0, PT, RZ, UR4, PT ;  /* 0x00000004ff007c0c */ /* 0x000fc6000bf01270 */
[----:B------:R-:W-:-:S04]  /*1290*/  UIADD3 UR5, UR5, 0x100, URZ ;  /* 0x0000010005057890 */ /* 0x000fc8000fffe03f */
[----:B------:R-:W-:-:S04]  /*12a0*/  USHF.R.U32.HI UR5, URZ, 0x4, UR5 ;  /* 0x000000043f057899 */ /* 0x000fc80008011605 */
[----:B------:R-:W-:-:S04]  /*12b0*/  ULOP3.LUT UR5, UR5, 0x3fff, URZ, 0xc0, !UPT ;  /* 0x00003fff05057892 */ /* 0x000fc8000f8ec03f */
[----:B------:R-:W-:Y:S01]  /*12c0*/  ULOP3.LUT UR45, UR5, 0x10000, URZ, 0xfc, !UPT ;  /* 0x00010000052d7892 */ /* 0x000fe2000f8efc3f */
[----:B--2345:R-:W-:Y:S11]  /*12d0*/  @P0 BRA `(.L_x_13) ;  /* 0x0000000000400947 */ /* 0x03cff60003800000 */
[----:B------:R-:W-:Y:S01]  /*12e0*/  MOV R0, 0x0 ;  /* 0x0000000000007802 */ /* 0x000fe20000000f00 */
[----:B------:R-:W-:Y:S01]  /*12f0*/  ULDC.64 UR4, c[0x4][0x68] ;  /* 0x01001a0000047ab9 */ /* 0x000fe20000000a00 */
[----:B------:R-:W-:Y:S01]  /*1300*/  ULDC.64 UR6, c[0x4][0x8] ;  /* 0x0100020000067ab9 */ /* 0x000fe20000000a00 */
[----:B------:R-:W-:Y:S01]  /*1310*/  IMAD.U32 R4, RZ, RZ, UR4 ;  /* 0x00000004ff047e24 */ /* 0x000fe2000f8e00ff */
[----:B------:R0:W1:Y:S01]  /*1320*/  LDC.64 R14, c[0x4][R0] ;  /* 0x01000000000e7b82 */ /* 0x0000620000000a00 */
[----:B------:R-:W-:Y:S01]  /*1330*/  IMAD.U32 R5, RZ, RZ, UR5 ;  /* 0x00000005ff057e24 */ /* 0x000fe2000f8e00ff */
[----:B------:R-:W-:Y:S01]  /*1340*/  ULDC.64 UR4, c[0x4][0x70] ;  /* 0x01001c0000047ab9 */ /* 0x000fe20000000a00 */
[----:B------:R-:W-:Y:S02]  /*1350*/  IMAD.U32 R10, RZ, RZ, UR6 ;  /* 0x00000006ff0a7e24 */ /* 0x000fe4000f8e00ff */
[----:B------:R-:W-:Y:S02]  /*1360*/  IMAD.U32 R6, RZ, RZ, UR4 ;  /* 0x00000004ff067e24 */ /* 0x000fe4000f8e00ff */
[----:B------:R-:W-:-:S02]  /*1370*/  IMAD.U32 R7, RZ, RZ, UR5 ;  /* 0x00000005ff077e24 */ /* 0x000fc4000f8e00ff */
[----:B------:R-:W-:Y:S02]  /*1380*/  IMAD.U32 R11, RZ, RZ, UR7 ;  /* 0x00000007ff0b7e24 */ /* 0x000fe4000f8e00ff */
[----:B------:R-:W-:Y:S02]  /*1390*/  IMAD.MOV.U32 R8, RZ, RZ, 0x1e1 ;  /* 0x000001e1ff087424 */ /* 0x000fe400078e00ff */
[----:B------:R-:W-:Y:S02]  /*13a0*/  IMAD.MOV.U32 R12, RZ, RZ, 0x1 ;  /* 0x00000001ff0c7424 */ /* 0x000fe400078e00ff */
[----:B0-----:R-:W-:-:S07]  /*13b0*/  IMAD.MOV.U32 R13, RZ, RZ, RZ ;  /* 0x000000ffff0d7224 */ /* 0x001fce00078e00ff */
[----:B------:R-:W-:-:S07]  /*13c0*/  LEPC R20, `(.L_x_13) ;  /* 0x000000001014794e */ /* 0x000fce0000000000 */
[----:B-1---5:R-:W-:Y:S05]  /*13d0*/  CALL.ABS.NOINC R14 ;  /* 0x000000000e007343 */ /* 0x022fea0003c00000 */
.L_x_13:
[----:B------:R-:W-:-:S13]  /*13e0*/  ISETP.NE.AND P0, PT, R116, 0x3, PT ;  /* 0x000000037400780c */ /* 0x000fda0003f05270 */
[----:B------:R-:W-:Y:S05]  /*13f0*/  @!P0 BRA `(.L_x_14) ;  /* 0x0000000000048947 */ /* 0x000fea0003800000 */
[----:B------:R-:W-:Y:S01]  /*1400*/  BPT.TRAP 0x1 ;  /* 0x000000040000795c */ /* 0x000fe20000300000 */
.L_x_14:
[----:B------:R-:W-:Y:S02]  /*1410*/  IMAD.U32 R3, RZ, RZ, UR42 ;  /* 0x0000002aff037e24 */ /* 0x000fe4000f8e00ff */
[----:B------:R-:W-:-:S03]  /*1420*/  IMAD.U32 R0, RZ, RZ, UR40 ;  /* 0x00000028ff007e24 */ /* 0x000fc6000f8e00ff */
[----:B------:R-:W-:Y:S02]  /*1430*/  LEA R3, R3, UR46, 0x3 ;  /* 0x0000002e03037c11 */ /* 0x000fe4000f8e18ff */
[----:B------:R-:W-:-:S04]  /*1440*/  SHF.L.U32 R0, R0, 0x1f, RZ ;  /* 0x0000001f00007819 */ /* 0x000fc800000006ff */
[----:B------:R0:W1:Y:S01]  /*1450*/  SYNCS.PHASECHK.TRANS64.TRYWAIT P1, [R3+URZ], R0 ;  /* 0x00000000030075a7 */ /* 0x000062000802017f */
[----:B------:R-:W-:Y:S05]  /*1460*/  @!P0 BRA `(.L_x_15) ;  /* 0x0000000000048947 */ /* 0x000fea0003800000 */
[----:B------:R-:W-:Y:S01]  /*1470*/  BPT.TRAP 0x1 ;  /* 0x000000040000795c */ /* 0x000fe20000300000 */
.L_x_15:
[----:B------:R-:W-:-:S05]  /*1480*/  IMAD.U32 R4, RZ, RZ, UR44 ;  /* 0x0000002cff047e24 */ /* 0x000fca000f8e00ff */
[----:B------:R-:W-:Y:S01]  /*1490*/  ISETP.GE.AND P2, PT, R4, 0x1, PT ;  /* 0x000000010400780c */ /* 0x000fe20003f46270 */
[----:B-1----:R-:W-:-:S12]  /*14a0*/  @P1 BRA `(.L_x_16) ;  /* 0x0000000000081947 */ /* 0x002fd80003800000 */
[----:B------:R-:W1:Y:S02]  /*14b0*/  SYNCS.PHASECHK.TRANS64.TRYWAIT P1, [R3+URZ], R0 ;  /* 0x00000000030075a7 */ /* 0x000e64000802017f */
[----:B-1----:R-:W-:Y:S05]  /*14c0*/  @!P1 BRA `(.L_x_17) ;  /* 0x0000007800e09947 */ /* 0x002fea0003800000 */
.L_x_16:
[----:B------:R-:W-:Y:S05]  /*14d0*/  WARPSYNC.ALL ;  /* 0x0000000000007948 */ /* 0x000fea0003800000 */
[----:B------:R-:W-:Y:S01]  /*14e0*/  UIADD3 UR4, UR46, 0x30100, URZ ;  /* 0x000301002e047890 */ /* 0x000fe2000fffe03f */
[----:B------:R-:W-:Y:S01]  /*14f0*/  WARPGROUP.ARRIVE ;  /* 0x00000000000079c5 */ /* 0x000fe20000000000 */
[----:B------:R-:W-:Y:S02]  /*1500*/  ULEA UR6, UR42, UR45, 0xc ;  /* 0x0000002d2a067291 */ /* 0x000fe4000f8e603f */
[----:B------:R-:W-:Y:S01]  /*1510*/  USHF.R.U32.HI UR4, URZ, 0x4, UR4 ;  /* 0x000000043f047899 */ /* 0x000fe20008011604 */
[----:B------:R-:W-:Y:S01]  /*1520*/  UMOV UR13, 0x40000040 ;  /* 0x40000040000d7882 */ /* 0x000fe20000000000 */
[----:B------:R-:W-:-:S02]  /*1530*/  UMOV UR15, 0x40000040 ;  /* 0x40000040000f7882 */ /* 0x000fc40000000000 */
[----:B------:R-:W-:Y:S01]  /*1540*/  ULOP3.LUT UR4, UR4, 0x3fff, URZ, 0xc0, !UPT ;  /* 0x00003fff04047892 */ /* 0x000fe2000f8ec03f */
[----:B------:R-:W-:Y:S01]  /*1550*/  UMOV UR12, UR6 ;  /* 0x00000006000c7c82 */ /* 0x000fe20008000000 */
[----:B------:R-:W-:Y:S02]  /*1560*/  UIADD3 UR5, UR6, 0x400, URZ ;  /* 0x0000040006057890 */ /* 0x000fe4000fffe03f */
[----:B------:R-:W-:Y:S02]  /*1570*/  ULOP3.LUT UR8, UR4, 0x10000, URZ, 0xfc, !UPT ;  /* 0x0001000004087892 */ /* 0x000fe4000f8efc3f */
[----:B------:R-:W-:Y:S02]  /*1580*/  UIADD3 UR7, UR6, 0x806, URZ ;  /* 0x0000080606077890 */ /* 0x000fe4000fffe03f */
[----:B------:R-:W-:Y:S02]  /*1590*/  ULEA UR4, UR42, UR8, 0xa ;  /* 0x000000082a047291 */ /* 0x000fe4000f8e503f */
[----:B------:R-:W-:-:S02]  /*15a0*/  UIADD3 UR10, UR6, 0xc06, URZ ;  /* 0x00000c06060a7890 */ /* 0x000fc4000fffe03f */
[----:B------:R-:W-:-:S03]  /*15b0*/  UIADD3 UR9, UR4, 0x206, URZ ;  /* 0x0000020604097890 */ /* 0x000fc6000fffe03f */
[----:B------:R-:W-:Y:S02]  /*15c0*/  UMOV UR14, UR4 ;  /* 0x00000004000e7c82 */ /* 0x000fe40008000000 */
[----:B------:R-:W-:Y:S01]  /*15d0*/  HGMMA.64x64x16.F32.BF16 R56, gdesc[UR12], RZ, !UPT, gsb0 ;  /* 0x00e000000c3879f0 */ /* 0x000fe2000c0018ff */
[----:B------:R-:W-:Y:S01]  /*15e0*/  UMOV UR12, UR5 ;  /* 0x00000005000c7c82 */ /* 0x000fe20008000000 */
[----:B------:R-:W-:Y:S01]  /*15f0*/  UMOV UR13, 0x40000040 ;  /* 0x40000040000d7882 */ /* 0x000fe20000000000 */
[----:B------:R-:W-:Y:S01]  /*1600*/  UIADD3 UR5, UR6, 0x402, URZ ;  /* 0x0000040206057890 */ /* 0x000fe2000fffe03f */
[----:B------:R-:W-:Y:S02]  /*1610*/  WARPGROUP.DEPBAR.LE gsb0, 0x0 ;  /* 0x00008000000079c5 */ /* 0x000fe40000010000 */
[----:B------:R-:W-:-:S06]  /*1620*/  WARPGROUP.ARRIVE ;  /* 0x00000000000079c5 */ /* 0x000fcc0000000000 */
[----:B------:R-:W-:Y:S01]  /*1630*/  HGMMA.64x64x16.F32.BF16 R24, gdesc[UR12], RZ, !UPT, gsb0 ;  /* 0x00e000000c1879f0 */ /* 0x000fe2000c0018ff */
[----:B------:R-:W-:Y:S02]  /*1640*/  UIADD3 UR12, UR6, 0x2, URZ ;  /* 0x00000002060c7890 */ /* 0x000fe4000fffe03f */
[----:B------:R-:W-:Y:S01]  /*1650*/  UIADD3 UR14, UR4, 0x2, URZ ;  /* 0x00000002040e7890 */ /* 0x000fe2000fffe03f */
[----:B------:R-:W-:Y:S01]  /*1660*/  UMOV UR13, 0x40000040 ;  /* 0x40000040000d7882 */ /* 0x000fe20000000000 */
[----:B------:R-:W-:Y:S01]  /*1670*/  UMOV UR15, 0x40000040 ;  /* 0x40000040000f7882 */ /* 0x000fe20000000000 */
[----:B------:R-:W-:Y:S02]  /*1680*/  WARPGROUP.DEPBAR.LE gsb0, 0x0 ;  /* 0x00008000000079c5 */ /* 0x000fe40000010000 */
[----:B------:R-:W-:-:S06]  /*1690*/  WARPGROUP.ARRIVE ;  /* 0x00000000000079c5 */ /* 0x000fcc0000000000 */
[----:B------:R-:W-:Y:S01]  /*16a0*/  HGMMA.64x64x16.F32.BF16 R56, gdesc[UR12], R56, gsb0 ;  /* 0x00e000000c3879f0 */ /* 0x000fe20008001838 */
[----:B------:R-:W-:Y:S01]  /*16b0*/  UMOV UR12, UR5 ;  /* 0x00000005000c7c82 */ /* 0x000fe20008000000 */
[----:B------:R-:W-:Y:S01]  /*16c0*/  UMOV UR13, 0x40000040 ;  /* 0x40000040000d7882 */ /* 0x000fe20000000000 */
[----:B------:R-:W-:Y:S01]  /*16d0*/  UIADD3 UR5, UR6, 0x404, URZ ;  /* 0x0000040406057890 */ /* 0x000fe2000fffe03f */
[----:B------:R-:W-:Y:S02]  /*16e0*/  WARPGROUP.DEPBAR.LE gsb0, 0x0 ;  /* 0x00008000000079c5 */ /* 0x000fe40000010000 */
[----:B------:R-:W-:-:S06]  /*16f0*/  WARPGROUP.ARRIVE ;  /* 0x00000000000079c5 */ /* 0x000fcc0000000000 */
[----:B------:R-:W-:Y:S01]  /*1700*/  HGMMA.64x64x16.F32.BF16 R24, gdesc[UR12], R24, gsb0 ;  /* 0x00e000000c1879f0 */ /* 0x000fe20008001818 */
        /* <DEDUP_REMOVED lines=56> */
[----:B------:R-:W-:Y:S01]  /*1a90*/  UMOV UR4, UR7 ;  /* 0x0000000700047c82 */ /* 0x000fe20008000000 */
[----:B------:R-:W-:Y:S01]  /*1aa0*/  UMOV UR6, UR9 ;  /* 0x0000000900067c82 */ /* 0x000fe20008000000 */
[----:B------:R-:W-:Y:S01]  /*1ab0*/  UMOV UR7, 0x40000040 ;  /* 0x4000004000077882 */ /* 0x000fe20000000000 */
[----:B------:R-:W-:Y:S02]  /*1ac0*/  WARPGROUP.DEPBAR.LE gsb0, 0x0 ;  /* 0x00008000000079c5 */ /* 0x000fe40000010000 */
[----:B------:R-:W-:-:S06]  /*1ad0*/  WARPGROUP.ARRIVE ;  /* 0x00000000000079c5 */ /* 0x000fcc0000000000 */
[----:B------:R-:W-:Y:S01]  /*1ae0*/  HGMMA.64x64x16.F32.BF16 R56, gdesc[UR12], R56, gsb0 ;  /* 0x00e000000c3879f0 */ /* 0x000fe20008001838 */
[----:B------:R-:W-:Y:S01]  /*1af0*/  UMOV UR12, UR5 ;  /* 0x00000005000c7c82 */ /* 0x000fe20008000000 */
[----:B------:R-:W-:Y:S01]  /*1b00*/  UMOV UR13, 0x40000040 ;  /* 0x40000040000d7882 */ /* 0x000fe20000000000 */
[----:B------:R-:W-:Y:S01]  /*1b10*/  UMOV UR5, 0x40000040 ;  /* 0x4000004000057882 */ /* 0x000fe20000000000 */
[----:B------:R-:W-:Y:S02]  /*1b20*/  WARPGROUP.DEPBAR.LE gsb0, 0x0 ;  /* 0x00008000000079c5 */ /* 0x000fe40000010000 */
[----:B------:R-:W-:-:S06]  /*1b30*/  WARPGROUP.ARRIVE ;  /* 0x00000000000079c5 */ /* 0x000fcc0000000000 */
[----:B------:R-:W-:Y:S03]  /*1b40*/  HGMMA.64x64x16.F32.BF16 R24, gdesc[UR12], R24, gsb0 ;  /* 0x00e000000c1879f0 */ /* 0x000fe60008001818 */
[----:B------:R-:W-:Y:S02]  /*1b50*/  WARPGROUP.DEPBAR.LE gsb0, 0x0 ;  /* 0x00008000000079c5 */ /* 0x000fe40000010000 */
[----:B------:R-:W-:-:S06]  /*1b60*/  WARPGROUP.ARRIVE ;  /* 0x00000000000079c5 */ /* 0x000fcc0000000000 */
[----:B------:R-:W-:Y:S01]  /*1b70*/  HGMMA.64x64x16.F32.BF16 R56, gdesc[UR4], R56, gsb0 ;  /* 0x00e00000043879f0 */ /* 0x000fe20008001838 */
[----:B------:R-:W-:Y:S01]  /*1b80*/  UMOV UR4, UR10 ;  /* 0x0000000a00047c82 */ /* 0x000fe20008000000 */
[----:B------:R-:W-:Y:S01]  /*1b90*/  UMOV UR5, 0x40000040 ;  /* 0x4000004000057882 */ /* 0x000fe20000000000 */
[----:B------:R-:W-:Y:S02]  /*1ba0*/  WARPGROUP.DEPBAR.LE gsb0, 0x0 ;  /* 0x00008000000079c5 */ /* 0x000fe40000010000 */
[----:B------:R-:W-:-:S06]  /*1bb0*/  WARPGROUP.ARRIVE ;  /* 0x00000000000079c5 */ /* 0x000fcc0000000000 */
[----:B------:R-:W-:Y:S03]  /*1bc0*/  HGMMA.64x64x16.F32.BF16 R24, gdesc[UR4], R24, gsb0 ;  /* 0x00e00000041879f0 */ /* 0x000fe60008001818 */
[----:B------:R-:W-:Y:S02]  /*1bd0*/  WARPGROUP.DEPBAR.LE gsb0, 0x0 ;  /* 0x00008000000079c5 */ /* 0x000fe40000010000 */
[----:B------:R-:W-:Y:S05]  /*1be0*/  @!P2 BRA `(.L_x_18) ;  /* 0x00000008004ca947 */ /* 0x000fea0003800000 */
[----:B------:R-:W-:Y:S01]  /*1bf0*/  UIADD3 UR13, UR42, 0x1, URZ ;  /* 0x000000012a0d7890 */ /* 0x000fe2000fffe03f */
[----:B01----:R-:W-:Y:S01]  /*1c00*/  IMAD.U32 R0, RZ, RZ, UR44 ;  /* 0x0000002cff007e24 */ /* 0x003fe2000f8e00ff */
[----:B------:R-:W-:Y:S02]  /*1c10*/  UMOV UR9, UR42 ;  /* 0x0000002a00097c82 */ /* 0x000fe40008000000 */
[----:B------:R-:W-:-:S04]  /*1c20*/  UISETP.NE.AND UP0, UPT, UR13, 0x3, UPT ;  /* 0x000000030d00788c */ /* 0x000fc8000bf05270 */
[----:B------:R-:W-:Y:S02]  /*1c30*/  USEL UR4, URZ, 0x1, UP0 ;  /* 0x000000013f047887 */ /* 0x000fe40008000000 */
[----:B------:R-:W-:Y:S02]  /*1c40*/  USEL UR13, UR13, URZ, UP0 ;  /* 0x0000003f0d0d7287 */ /* 0x000fe40008000000 */
[----:B------:R-:W-:-:S06]  /*1c50*/  ULOP3.LUT UR4, UR40, UR4, URZ, 0x3c, !UPT ;  /* 0x0000000428047292 */ /* 0x000fcc000f8e3c3f */
[----:B------:R-:W-:-:S07]  /*1c60*/  IMAD.U32 R5, RZ, RZ, UR4 ;  /* 0x00000004ff057e24 */ /* 0x000fce000f8e00ff */
.L_x_25:
[----:B01----:R-:W-:Y:S05]  /*1c70*/  @!P0 BRA `(.L_x_19) ;  /* 0x0000000000048947 */ /* 0x003fea0003800000 */
[----:B------:R-:W-:Y:S01]  /*1c80*/  BPT.TRAP 0x1 ;  /* 0x000000040000795c */ /* 0x000fe20000300000 */
.L_x_19:
[----:B------:R-:W0:Y:S01]  /*1c90*/  S2UR UR4, SR_CgaCtaId ;  /* 0x00000000000479c3 */ /* 0x000e220000008800 */
[----:B------:R-:W-:Y:S01]  /*1ca0*/  UMOV UR10, 0x400 ;  /* 0x00000400000a7882 */ /* 0x000fe20000000000 */
[----:B------:R-:W-:Y:S01]  /*1cb0*/  SHF.L.U32 R3, R5, 0x1f, RZ ;  /* 0x0000001f05037819 */ /* 0x000fe200000006ff */
[----:B0-----:R-:W-:-:S04]  /*1cc0*/  ULEA UR10, UR4, UR10, 0x18 ;  /* 0x0000000a040a7291 */ /* 0x001fc8000f8ec03f */
[----:B------:R-:W-:-:S09]  /*1cd0*/  ULEA UR4, UR13, UR10, 0x3 ;  /* 0x0000000a0d047291 */ /* 0x000fd2000f8e183f */
[----:B------:R0:W1:Y:S01]  /*1ce0*/  SYNCS.PHASECHK.TRANS64.TRYWAIT P1, [UR4], R3 ;  /* 0x00000003ff0075a7 */ /* 0x0000620008020144 */
[----:B------:R-:W-:Y:S05]  /*1cf0*/  @!P0 BRA `(.L_x_20) ;  /* 0x0000000000048947 */ /* 0x000fea0003800000 */
[----:B------:R-:W-:Y:S01]  /*1d00*/  BPT.TRAP 0x1 ;  /* 0x000000040000795c */ /* 0x000fe20000300000 */
.L_x_20:
[----:B-1----:R-:W-:Y:S05]  /*1d10*/  @P1 BRA `(.L_x_21) ;  /* 0x0000000000081947 */ /* 0x002fea0003800000 */
[----:B------:R-:W1:Y:S02]  /*1d20*/  SYNCS.PHASECHK.TRANS64.TRYWAIT P1, [UR4], R3 ;  /* 0x00000003ff0075a7 */ /* 0x000e640008020144 */
[----:B-1----:R-:W-:Y:S05]  /*1d30*/  @!P1 BRA `(.L_x_22) ;  /* 0x0000007000d89947 */ /* 0x002fea0003800000 */
.L_x_21:
[----:B------:R-:W-:Y:S01]  /*1d40*/  ULEA UR12, UR13, UR8, 0xa ;  /* 0x000000080d0c7291 */ /* 0x000fe2000f8e503f */
[----:B------:R-:W-:Y:S01]  /*1d50*/  WARPGROUP.ARRIVE ;  /* 0x00000000000079c5 */ /* 0x000fe20000000000 */
[----:B------:R-:W-:Y:S01]  /*1d60*/  ULEA UR11, UR13, UR45, 0xc ;  /* 0x0000002d0d0b7291 */ /* 0x000fe2000f8e603f */
[----:B------:R-:W-:Y:S01]  /*1d70*/  UMOV UR7, 0x40000040 ;  /* 0x4000004000077882 */ /* 0x000fe20000000000 */
[----:B------:R-:W-:Y:S02]  /*1d80*/  UMOV UR5, 0x40000040 ;  /* 0x4000004000057882 */ /* 0x000fe40000000000 */
[----:B------:R-:W-:Y:S01]  /*1d90*/  UIADD3 UR14, UR11, 0x400, URZ ;  /* 0x000004000b0e7890 */ /* 0x000fe2000fffe03f */
[----:B------:R-:W-:Y:S02]  /*1da0*/  UMOV UR6, UR12 ;  /* 0x0000000c00067c82 */ /* 0x000fe40008000000 */
[----:B------:R-:W-:Y:S02]  /*1db0*/  UMOV UR4, UR11 ;  /* 0x0000000b00047c82 */ /* 0x000fe40008000000 */
[----:B------:R-:W-:Y:S01]  /*1dc0*/  HGMMA.64x64x16.F32.BF16 R56, gdesc[UR4], R56, gsb0 ;  /* 0x00e00000043879f0 */ /* 0x000fe20008001838 */
[----:B------:R-:W-:Y:S01]  /*1dd0*/  UMOV UR5, 0x40000040 ;  /* 0x4000004000057882 */ /* 0x000fe20000000000 */
[----:B------:R-:W-:Y:S01]  /*1de0*/  UMOV UR4, UR14 ;  /* 0x0000000e00047c82 */ /* 0x000fe20008000000 */
[----:B------:R-:W-:Y:S01]  /*1df0*/  UIADD3 UR14, UR11, 0x402, URZ ;  /* 0x000004020b0e7890 */ /* 0x000fe2000fffe03f */
[----:B------:R-:W-:-:S02]  /*1e00*/  WARPGROUP.DEPBAR.LE gsb0, 0x0 ;  /* 0x00008000000079c5 */ /* 0x000fc40000010000 */
        /* <DEDUP_REMOVED lines=76> */
[----:B------:R-:W-:Y:S02]  /*22d0*/  WARPGROUP.DEPBAR.LE gsb0, 0x0 ;  /* 0x00008000000079c5 */ /* 0x000fe40000010000 */
[----:B------:R-:W-:-:S06]  /*22e0*/  WARPGROUP.ARRIVE ;  /* 0x00000000000079c5 */ /* 0x000fcc0000000000 */
[----:B------:R-:W-:Y:S01]  /*22f0*/  HGMMA.64x64x16.F32.BF16 R24, gdesc[UR4], R24, gsb0 ;  /* 0x00e00000041879f0 */ /* 0x000fe20008001818 */
[----:B------:R-:W-:Y:S02]  /*2300*/  UIADD3 UR6, UR12, 0x206, URZ ;  /* 0x000002060c067890 */ /* 0x000fe4000fffe03f */
[----:B------:R-:W-:Y:S01]  /*2310*/  UIADD3 UR4, UR11, 0x806, URZ ;  /* 0x000008060b047890 */ /* 0x000fe2000fffe03f */
[----:B------:R-:W-:Y:S01]  /*2320*/  UMOV UR7, 0x40000040 ;  /* 0x4000004000077882 */ /* 0x000fe20000000000 */
[----:B------:R-:W-:Y:S01]  /*2330*/  UMOV UR5, 0x40000040 ;  /* 0x4000004000057882 */ /* 0x000fe20000000000 */
[----:B------:R-:W-:Y:S01]  /*2340*/  UIADD3 UR11, UR11, 0xc06, URZ ;  /* 0x00000c060b0b7890 */ /* 0x000fe2000fffe03f */
        /* <DEDUP_REMOVED lines=10> */
[----:B------:R-:W-:Y:S01]  /*23f0*/  BPT.TRAP 0x1 ;  /* 0x000000040000795c */ /* 0x000fe20000300000 */
.L_x_23:
[----:B------:R-:W-:Y:S01]  /*2400*/  ULEA UR10, UR9, UR10, 0x3 ;  /* 0x0000000a090a7291 */ /* 0x000fe2000f8e183f */
[----:B------:R-:W-:-:S03]  /*2410*/  ISETP.GT.U32.AND P1, PT, R18, 0x1, PT ;  /* 0x000000011200780c */ /* 0x000fc60003f24070 */
[----:B------:R-:W-:-:S04]  /*2420*/  UIADD3 UR10, UR10, 0x18, URZ ;  /* 0x000000180a0a7890 */ /* 0x000fc8000fffe03f */
[----:B------:R-:W-:-:S09]  /*2430*/  UPRMT UR10, URZ, 0x654, UR10 ;  /* 0x000006543f0a7896 */ /* 0x000fd2000800000a */
[----:B------:R-:W-:Y:S01]  /*2440*/  SYNCS.ARRIVE.TRANS64.RED.A1T0 RZ, [UR10], RZ ;  /* 0x000000ffffff79a7 */ /* 0x000fe2000810040a */
[----:B------:R-:W-:Y:S05]  /*2450*/  @P1 BRA `(.L_x_24) ;  /* 0x0000000000041947 */ /* 0x000fea0003800000 */
[----:B------:R-:W-:Y:S01]  /*2460*/  BPT.TRAP 0x1 ;  /* 0x000000040000795c */ /* 0x000fe20000300000 */
.L_x_24:
[----:B------:R-:W-:Y:S01]  /*2470*/  UIADD3 UR13, UR13, 0x1, URZ ;  /* 0x000000010d0d7890 */ /* 0x000fe2000fffe03f */
[C---:B------:R-:W-:Y:S01]  /*2480*/  ISETP.GT.AND P1, PT, R0.reuse, 0x1, PT ;  /* 0x000000010000780c */ /* 0x040fe20003f24270 */
[----:B------:R-:W-:Y:S01]  /*2490*/  UIADD3 UR9, UR9, 0x1, URZ ;  /* 0x0000000109097890 */ /* 0x000fe2000fffe03f */
[----:B------:R-:W-:Y:S01]  /*24a0*/  VIADD R0, R0, 0xffffffff ;  /* 0xffffffff00007836 */ /* 0x000fe20000000000 */
[----:B------:R-:W-:Y:S02]  /*24b0*/  UISETP.NE.AND UP0, UPT, UR13, 0x3, UPT ;  /* 0x000000030d00788c */ /* 0x000fe4000bf05270 */
[----:B------:R-:W-:Y:S02]  /*24c0*/  UISETP.NE.AND UP1, UPT, UR9, 0x3, UPT ;  /* 0x000000030900788c */ /* 0x000fe4000bf25270 */
[----:B------:R-:W-:Y:S02]  /*24d0*/  USEL UR4, URZ, 0x1, UP0 ;  /* 0x000000013f047887 */ /* 0x000fe40008000000 */
[----:B------:R-:W-:-:S02]  /*24e0*/  USEL UR13, UR13, URZ, UP0 ;  /* 0x0000003f0d0d7287 */ /* 0x000fc40008000000 */
[----:B------:R-:W-:Y:S02]  /*24f0*/  USEL UR9, UR9, URZ, UP1 ;  /* 0x0000003f09097287 */ /* 0x000fe40008800000 */
[----:B------:R-:W-:Y:S01]  /*2500*/  LOP3.LUT R5, R5, UR4, RZ, 0x3c, !PT ;  /* 0x0000000405057c12 */ /* 0x000fe2000f8e3cff */
[----:B------:R-:W-:Y:S09]  /*2510*/  @P1 BRA `(.L_x_25) ;  /* 0xfffffff400d41947 */ /* 0x000ff2000383ffff */
.L_x_18:
[----:B01----:R-:W0:Y:S02]  /*2520*/  LDC R0, c[0x0][0x28c] ;  /* 0x0000a300ff007b82 */ /* 0x003e240000000800 */
[----:B0-----:R-:W-:-:S13]  /*2530*/  ISETP.GE.AND P1, PT, R0, 0x1, PT ;  /* 0x000000010000780c */ /* 0x001fda0003f26270 */
[----:B------:R-:W-:Y:S05]  /*2540*/  @!P1 BRA `(.L_x_26) ;  /* 0x0000000000409947 */ /* 0x000fea0003800000 */
[----:B------:R-:W-:Y:S05]  /*2550*/  @!P0 BRA `(.L_x_27) ;  /* 0x0000000000048947 */ /* 0x000fea0003800000 */
[----:B------:R-:W-:Y:S01]  /*2560*/  BPT.TRAP 0x1 ;  /* 0x000000040000795c */ /* 0x000fe20000300000 */
.L_x_27:
[----:B------:R-:W0:Y:S01]  /*2570*/  S2UR UR7, SR_CgaCtaId ;  /* 0x00000000000779c3 */ /* 0x000e220000008800 */
[----:B------:R-:W-:Y:S01]  /*2580*/  UIADD3 UR6, UR44, UR42, URZ ;  /* 0x0000002a2c067290 */ /* 0x000fe2000fffe03f */
[----:B------:R-:W-:-:S03]  /*2590*/  ISETP.GT.U32.AND P0, PT, R18, 0x1, PT ;  /* 0x000000011200780c */ /* 0x000fc60003f04070 */
[----:B------:R-:W-:-:S04]  /*25a0*/  UIMAD.WIDE.U32 UR4, UR6, -0x55555555, URZ ;  /* 0xaaaaaaab060478a5 */ /* 0x000fc8000f8e003f */
[----:B------:R-:W-:-:S03]  /*25b0*/  USHF.R.U32.HI UR4, URZ, 0x1, UR5 ;  /* 0x000000013f047899 */ /* 0x000fc60008011605 */
[----:B------:R-:W-:Y:S01]  /*25c0*/  UMOV UR5, 0x400 ;  /* 0x0000040000057882 */ /* 0x000fe20000000000 */
[----:B------:R-:W-:Y:S02]  /*25d0*/  UIMAD UR6, UR4, -0x3, UR6 ;  /* 0xfffffffd040678a4 */ /* 0x000fe4000f8e0206 */
[----:B0-----:R-:W-:-:S04]  /*25e0*/  ULEA UR5, UR7, UR5, 0x18 ;  /* 0x0000000507057291 */ /* 0x001fc8000f8ec03f */
[----:B------:R-:W-:-:S04]  /*25f0*/  ULEA UR6, UR6, UR5, 0x3 ;  /* 0x0000000506067291 */ /* 0x000fc8000f8e183f */
[----:B------:R-:W-:-:S04]  /*2600*/  UIADD3 UR6, UR6, 0x18, URZ ;  /* 0x0000001806067890 */ /* 0x000fc8000fffe03f */
[----:B------:R-:W-:-:S09]  /*2610*/  UPRMT UR6, URZ, 0x654, UR6 ;  /* 0x000006543f067896 */ /* 0x000fd20008000006 */
[----:B------:R-:W-:Y:S01]  /*2620*/  SYNCS.ARRIVE.TRANS64.RED.A1T0 RZ, [UR6], RZ ;  /* 0x000000ffffff79a7 */ /* 0x000fe20008100406 */
[----:B------:R-:W-:Y:S05]  /*2630*/  @P0 BRA `(.L_x_26) ;  /* 0x0000000000040947 */ /* 0x000fea0003800000 */
[----:B------:R-:W-:Y:S01]  /*2640*/  BPT.TRAP 0x1 ;  /* 0x000000040000795c */ /* 0x000fe20000300000 */
.L_x_26:
[----:B------:R-:W-:Y:S01]  /*2650*/  IMAD.SHL.U32 R101, R101, 0x40, RZ ;  /* 0x0000004065657824 */ /* 0x000fe200078e00ff */
[----:B------:R-:W-:Y:S01]  /*2660*/  UIADD3 UR42, UR43, UR42, URZ ;  /* 0x0000002a2b2a7290 */ /* 0x000fe2000fffe03f */
[----:B------:R-:W-:Y:S01]  /*2670*/  SHF.R.S32.HI R11, RZ, 0x1f, R19 ;  /* 0x0000001fff0b7819 */ /* 0x000fe20000011413 */
[----:B------:R-:W-:Y:S01]  /*2680*/  UISETP.GE.U32.AND UP1, UPT, UR43, 0x3, UPT ;  /* 0x000000032b00788c */ /* 0x000fe2000bf26070 */
[----:B------:R-:W-:Y:S01]  /*2690*/  IMAD.SHL.U32 R3, R109, 0x100, RZ ;  /* 0x000001006d037824 */ /* 0x000fe200078e00ff */
[----:B------:R-:W-:Y:S01]  /*26a0*/  ULDC UR7, c[0x0][0x288] ;  /* 0x0000a20000077ab9 */ /* 0x000fe20000000800 */
[C---:B------:R-:W-:Y:S01]  /*26b0*/  LOP3.LUT R8, R101.reuse, 0x6, R96, 0xf8, !PT ;  /* 0x0000000665087812 */ /* 0x040fe200078ef860 */
[----:B------:R-:W-:Y:S01]  /*26c0*/  UISETP.GT.U32.AND UP0, UPT, UR42, 0x2, UPT ;  /* 0x000000022a00788c */ /* 0x000fe2000bf04070 */
[----:B------:R-:W-:Y:S01]  /*26d0*/  ISETP.GE.AND P0, PT, R101, UR7, PT ;  /* 0x0000000765007c0c */ /* 0x000fe2000bf06270 */
[----:B------:R-:W-:Y:S01]  /*26e0*/  ULDC.64 UR4, c[0x0][0x5d0] ;  /* 0x0001740000047ab9 */ /* 0x000fe20000000a00 */
[--C-:B------:R-:W-:Y:S01]  /*26f0*/  SHF.R.S32.HI R9, RZ, 0x1f, R8.reuse ;  /* 0x0000001fff097819 */ /* 0x100fe20000011408 */
[----:B------:R-:W-:Y:S01]  /*2700*/  ULDC UR10, c[0x0][0x284] ;  /* 0x0000a100000a7ab9 */ /* 0x000fe20000000800 */
[----:B------:R-:W-:Y:S01]  /*2710*/  IMAD R0, R11, UR4, RZ ;  /* 0x000000040b007c24 */ /* 0x000fe2000f8e02ff */
[----:B------:R-:W-:Y:S01]  /*2720*/  UISETP.LT.U32.AND UP0, UPT, UR43, 0x3, UP0 ;  /* 0x000000032b00788c */ /* 0x000fe20008701070 */
[----:B------:R-:W-:Y:S01]  /*2730*/  ISETP.GE.OR P0, PT, R3, UR10, P0 ;  /* 0x0000000a03007c0c */ /* 0x000fe20008706670 */
[----:B------:R-:W-:Y:S01]  /*2740*/  IMAD.WIDE.U32 R4, R19, UR4, R8 ;  /* 0x0000000413047c25 */ /* 0x000fe2000f8e0008 */
[----:B------:R-:W-:Y:S01]  /*2750*/  ULDC.64 UR8, c[0x0][0x5c8] ;  /* 0x0001720000087ab9 */ /* 0x000fe20000000a00 */
[----:B------:R-:W-:-:S02]  /*2760*/  USEL UR6, URZ, 0x1, !UP0 ;  /* 0x000000013f067887 */ /* 0x000fc4000c000000 */
[----:B------:R-:W-:Y:S01]  /*2770*/  IMAD R7, R19, UR5, R0 ;  /* 0x0000000513077c24 */ /* 0x000fe2000f8e0200 */
[----:B------:R-:W-:Y:S01]  /*2780*/  @UP1 UIMAD.WIDE.U32 UR4, UR42, -0x55555555, URZ ;  /* 0xaaaaaaab2a0418a5 */ /* 0x000fe2000f8e003f */
[----:B------:R-:W-:Y:S01]  /*2790*/  IMAD.WIDE R108, R109, 0x100, R22 ;  /* 0x000001006d6c7825 */ /* 0x000fe200078e0216 */
[----:B------:R-:W-:Y:S02]  /*27a0*/  ULOP3.LUT UR40, UR40, UR6, URZ, 0x3c, !UPT ;  /* 0x0000000628287292 */ /* 0x000fe4000f8e3c3f */
[----:B------:R-:W-:Y:S01]  /*27b0*/  @UP1 USHF.R.U32.HI UR4, URZ, 0x1, UR5 ;  /* 0x000000013f041899 */ /* 0x000fe20008011605 */
[----:B------:R-:W-:Y:S02]  /*27c0*/  IMAD.IADD R5, R5, 0x1, R7 ;  /* 0x0000000105057824 */ /* 0x000fe400078e0207 */
[----:B------:R-:W-:Y:S01]  /*27d0*/  IMAD R7, R109, UR8, RZ ;  /* 0x000000086d077c24 */ /* 0x000fe2000f8e02ff */
[----:B------:R-:W-:Y:S01]  /*27e0*/  @UP1 ULOP3.LUT UR40, UR40, 0x1, UR4, 0x78, !UPT ;  /* 0x0000000128281892 */ /* 0x000fe2000f8e7804 */
[----:B------:R-:W-:-:S04]  /*27f0*/  IMAD.WIDE.U32 R112, R108, UR8, R4 ;  /* 0x000000086c707c25 */ /* 0x000fc8000f8e0004 */
[----:B------:R-:W-:Y:S02]  /*2800*/  IMAD R7, R108, UR9, R7 ;  /* 0x000000096c077c24 */ /* 0x000fe4000f8e0207 */
[----:B------:R-:W-:Y:S01]  /*2810*/  IMAD.MOV.U32 R0, RZ, RZ, -0x1 ;  /* 0xffffffffff007424 */ /* 0x000fe200078e00ff */
[----:B------:R-:W-:Y:S06]  /*2820*/  @P0 BRA `(.L_x_28) ;  /* 0x0000004c00000947 */ /* 0x000fec0003800000 */
[----:B-----5:R-:W-:Y:S01]  /*2830*/  FSETP.NEU.AND P1, PT, R89, RZ, PT ;  /* 0x000000ff5900720b */ /* 0x020fe20003f2d000 */
[----:B------:R-:W-:Y:S01]  /*2840*/  IMAD.IADD R4, R90, 0x1, -R101 ;  /* 0x000000015a047824 */ /* 0x000fe200078e0a65 */
[----:B------:R-:W-:Y:S01]  /*2850*/  BSSY B0, `(.L_x_28) ;  /* 0x00004bd000007945 */ /* 0x000fe20003800000 */
[----:B------:R-:W-:Y:S02]  /*2860*/  IMAD.IADD R3, R100, 0x1, -R3 ;  /* 0x0000000164037824 */ /* 0x000fe400078e0a03 */
[----:B------:R-:W-:Y:S01]  /*2870*/  IMAD.IADD R105, R113, 0x1, R7 ;  /* 0x0000000171697824 */ /* 0x000fe200078e0207 */
[----:B------:R-:W-:-:S04]  /*2880*/  ISETP.GT.AND P6, PT, R4, RZ, PT ;  /* 0x000000ff0400720c */ /* 0x000fc80003fc4270 */
[----:B------:R-:W-:-:S03]  /*2890*/  ISETP.GT.AND P0, PT, R3, RZ, P6 ;  /* 0x000000ff0300720c */ /* 0x000fc60003704270 */
[----:B------:R-:W-:Y:S10]  /*28a0*/  @!P1 BRA `(.L_x_29) ;  /* 0x0000003400709947 */ /* 0x000ff40003800000 */
[----:B------:R-:W0:Y:S01]  /*28b0*/  LDC.64 R14, c[0x0][0x5b8] ;  /* 0x00016e00ff0e7b82 */ /* 0x000e220000000a00 */
[----:B------:R-:W-:-:S07]  /*28c0*/  ULDC.64 UR4, c[0x0][0x5c0] ;  /* 0x0001700000047ab9 */ /* 0x000fce0000000a00 */
[----:B------:R-:W1:Y:S08]  /*28d0*/  LDC.64 R106, c[0x0][0x5b0] ;  /* 0x00016c00ff6a7b82 */ /* 0x000e700000000a00 */
[----:B------:R-:W2:Y:S01]  /*28e0*/  LDC.64 R12, c[0x0][0x5a8] ;  /* 0x00016a00ff0c7b82 */ /* 0x000ea20000000a00 */
[-C--:B0-----:R-:W-:Y:S02]  /*28f0*/  IMAD R6, R11, R14.reuse, RZ ;  /* 0x0000000e0b067224 */ /* 0x081fe400078e02ff */
[----:B------:R-:W-:-:S04]  /*2900*/  IMAD.WIDE.U32 R20, R19, R14, R8 ;  /* 0x0000000e13147225 */ /* 0x000fc800078e0008 */
[----:B------:R-:W-:Y:S02]  /*2910*/  IMAD R101, R19, R15, R6 ;  /* 0x0000000f13657224 */ /* 0x000fe400078e0206 */
[-C--:B-1----:R-:W-:Y:S02]  /*2920*/  IMAD R5, R109, R106.reuse, RZ ;  /* 0x0000006a6d057224 */ /* 0x082fe400078e02ff */
[----:B------:R-:W-:Y:S02]  /*2930*/  IMAD.IADD R103, R21, 0x1, R101 ;  /* 0x0000000115677824 */ /* 0x000fe400078e0265 */
[----:B------:R-:W-:Y:S02]  /*2940*/  IMAD.MOV.U32 R102, RZ, RZ, R20 ;  /* 0x000000ffff667224 */ /* 0x000fe400078e0014 */
[C---:B------:R-:W-:Y:S02]  /*2950*/  IMAD R119, R108.reuse, R107, R5 ;  /* 0x0000006b6c777224 */ /* 0x040fe400078e0205 */
[----:B------:R-:W-:-:S04]  /*2960*/  IMAD.WIDE.U32 R6, R108, R106, R102 ;  /* 0x0000006a6c067225 */ /* 0x000fc800078e0066 */
[----:B------:R-:W-:Y:S01]  /*2970*/  IMAD.IADD R5, R7, 0x1, R119 ;  /* 0x0000000107057824 */ /* 0x000fe200078e0277 */
[----:B--2---:R-:W-:-:S04]  /*2980*/  LEA R10, P1, R6, R12, 0x1 ;  /* 0x0000000c060a7211 */ /* 0x004fc800078208ff */
[----:B------:R-:W-:-:S05]  /*2990*/  LEA.HI.X R11, R6, R13, R5, 0x1, P1 ;  /* 0x0000000d060b7211 */ /* 0x000fca00008f0c05 */
[----:B------:R-:W2:Y:S01]  /*29a0*/  @P0 LDG.E.LTC128B.U16 R5, desc[UR36][R10.64] ;  /* 0x000000240a050981 */ /* 0x000ea2000c1e1520 */
[----:B------:R-:W-:Y:S01]  /*29b0*/  ISETP.GT.AND P4, PT, R4, 0x1, PT ;  /* 0x000000010400780c */ /* 0x000fe20003f84270 */
[----:B------:R-:W-:Y:S01]  /*29c0*/  IMAD.WIDE.U32 R6, R108, R106, R8 ;  /* 0x0000006a6c067225 */ /* 0x000fe200078e0008 */
[----:B------:R-:W-:Y:S01]  /*29d0*/  BSSY B1, `(.L_x_30) ;  /* 0x0000013000017945 */ /* 0x000fe20003800000 */
[----:B------:R-:W-:Y:S02]  /*29e0*/  SHF.L.U64.HI R113, R106, 0x3, R107 ;  /* 0x000000036a717819 */ /* 0x000fe4000001026b */
[----:B------:R-:W-:Y:S01]  /*29f0*/  IMAD.IADD R7, R119, 0x1, R7 ;  /* 0x0000000177077824 */ /* 0x000fe200078e0207 */
[----:B------:R-:W-:Y:S01]  /*2a00*/  P2R R117, PR, RZ, 0x10 ;  /* 0x00000010ff757803 */ /* 0x000fe20000000000 */
[----:B------:R-:W-:-:S04]  /*2a10*/  IMAD.WIDE.U32 R110, R19, R14, R6 ;  /* 0x0000000e136e7225 */ /* 0x000fc800078e0006 */
[----:B------:R-:W-:Y:S01]  /*2a20*/  IMAD.IADD R7, R101, 0x1, R111 ;  /* 0x0000000165077824 */ /* 0x000fe200078e026f */
[----:B------:R-:W-:-:S04]  /*2a30*/  LEA R6, P2, R110, R12, 0x1 ;  /* 0x0000000c6e067211 */ /* 0x000fc800078408ff */
[----:B------:R-:W-:Y:S01]  /*2a40*/  LEA.HI.X R7, R110, R13, R7, 0x1, P2 ;  /* 0x0000000d6e077211 */ /* 0x000fe200010f0c07 */
[----:B--2---:R-:W-:-:S04]  /*2a50*/  IMAD.U32 R104, R5, 0x10000, RZ ;  /* 0x0001000005687824 */ /* 0x004fc800078e00ff */
[----:B------:R-:W-:Y:S01]  /*2a60*/  FMUL R15, R104, R89 ;  /* 0x00000059680f7220 */ /* 0x000fe20000400000 */
[----:B------:R-:W-:-:S03]  /*2a70*/  LEA R104, P1, R112, UR4, 0x1 ;  /* 0x0000000470687c11 */ /* 0x000fc6000f8208ff */
[----:B------:R-:W-:Y:S01]  /*2a80*/  FFMA R15, R56, R88, R15 ;  /* 0x00000058380f7223 */ /* 0x000fe2000000000f */
[----:B------:R-:W-:Y:S01]  /*2a90*/  LEA.HI.X R105, R112, UR5, R105, 0x1, P1 ;  /* 0x0000000570697c11 */ /* 0x000fe200088f0c69 */
[----:B------:R-:W-:Y:S01]  /*2aa0*/  IMAD.SHL.U32 R112, R106, 0x8, RZ ;  /* 0x000000086a707824 */ /* 0x000fe200078e00ff */
[----:B------:R-:W-:Y:S02]  /*2ab0*/  ISETP.GT.AND P1, PT, R3, RZ, P4 ;  /* 0x000000ff0300720c */ /* 0x000fe40002724270 */
[----:B------:R-:W-:-:S05]  /*2ac0*/  F2FP.BF16.F32.PACK_AB R15, RZ, R15 ;  /* 0x0000000fff0f723e */ /* 0x000fca00000010ff */
[----:B------:R0:W-:Y:S06]  /*2ad0*/  @P0 STG.E.U16 desc[UR36][R104.64], R15 ;  /* 0x0000000f68000986 */ /* 0x0001ec000c101524 */
[----:B------:R-:W-:Y:S05]  /*2ae0*/  @!P1 BRA `(.L_x_31) ;  /* 0x0000000000049947 */ /* 0x000fea0003800000 */
[----:B------:R1:W5:Y:S02]  /*2af0*/  LDG.E.LTC128B.U16 R5, desc[UR36][R6.64+0x2] ;  /* 0x0000022406057981 */ /* 0x000364000c1e1520 */
.L_x_31:
[----:B------:R-:W-:Y:S05]  /*2b00*/  BSYNC B1 ;  /* 0x0000000000017941 */ /* 0x000fea0003800000 */
.L_x_30:
[----:B-----5:R-:W-:Y:S01]  /*2b10*/  IMAD.U32 R10, R5, 0x10000, RZ ;  /* 0x00010000050a7824 */ /* 0x020fe200078e00ff */
[----:B------:R-:W-:Y:S01]  /*2b20*/  ISETP.GT.AND P0, PT, R3, 0x8, P6 ;  /* 0x000000080300780c */ /* 0x000fe20003704270 */
[----:B------:R-:W-:Y:S01]  /*2b30*/  IMAD.WIDE.U32 R114, R108, R106, R112 ;  /* 0x0000006a6c727225 */ /* 0x000fe200078e0070 */
[----:B0-----:R-:W-:-:S03]  /*2b40*/  PRMT R15, R5, 0x7610, R15 ;  /* 0x00007610050f7816 */ /* 0x001fc6000000000f */
[----:B------:R-:W-:Y:S01]  /*2b50*/  FMUL R10, R10, R89 ;  /* 0x000000590a0a7220 */ /* 0x000fe20000400000 */
[----:B------:R-:W-:Y:S01]  /*2b60*/  IMAD.IADD R119, R119, 0x1, R115 ;  /* 0x0000000177777824 */ /* 0x000fe200078e0273 */
[----:B------:R-:W-:Y:S02]  /*2b70*/  IADD3 R11, P2, R20, R114, RZ ;  /* 0x00000072140b7210 */ /* 0x000fe40007f5e0ff */
[----:B------:R-:W-:-:S03]  /*2b80*/  FFMA R57, R57, R88, R10 ;  /* 0x0000005839397223 */ /* 0x000fc6000000000a */
[----:B------:R-:W-:Y:S01]  /*2b90*/  IMAD.X R56, R119, 0x1, R103, P2 ;  /* 0x0000000177387824 */ /* 0x000fe200010e0667 */
[C---:B------:R-:W-:Y:S02]  /*2ba0*/  LEA R10, P2, R11.reuse, R12, 0x1 ;  /* 0x0000000c0b0a7211 */ /* 0x040fe400078408ff */
[----:B------:R-:W-:Y:S02]  /*2bb0*/  F2FP.BF16.F32.PACK_AB R57, RZ, R57 ;  /* 0x00000039ff39723e */ /* 0x000fe400000010ff */
[----:B------:R-:W-:Y:S01]  /*2bc0*/  LEA.HI.X R11, R11, R13, R56, 0x1, P2 ;  /* 0x0000000d0b0b7211 */ /* 0x000fe200010f0c38 */
[----:B------:R-:W-:Y:S01]  /*2bd0*/  @P1 IMAD.MOV.U32 R56, RZ, RZ, R104 ;  /* 0x000000ffff381224 */ /* 0x000fe200078e0068 */
[----:B------:R-:W-:Y:S01]  /*2be0*/  PRMT R111, R57, 0x7610, R111 ;  /* 0x00007610396f7816 */ /* 0x000fe2000000006f */
[----:B------:R-:W-:-:S05]  /*2bf0*/  @P1 IMAD.MOV.U32 R57, RZ, RZ, R105 ;  /* 0x000000ffff391224 */ /* 0x000fca00078e0069 */
[----:B------:R0:W-:Y:S04]  /*2c00*/  @P1 STG.E.U16 desc[UR36][R56.64+0x2], R111 ;  /* 0x0000026f38001986 */ /* 0x0001e8000c101524 */
[----:B------:R-:W2:Y:S01]  /*2c10*/  @P0 LDG.E.LTC128B.U16 R15, desc[UR36][R10.64] ;  /* 0x000000240a0f0981 */ /* 0x000ea2000c1e1520 */
[----:B------:R-:W-:Y:S01]  /*2c20*/  IADD3 R114, P1, R8, R114, RZ ;  /* 0x0000007208727210 */ /* 0x000fe20007f3e0ff */
[----:B------:R-:W-:Y:S01]  /*2c30*/  BSSY B1, `(.L_x_32) ;  /* 0x0000012000017945 */ /* 0x000fe20003800000 */
[----:B------:R-:W-:-:S03]  /*2c40*/  SHF.L.U64.HI R121, R94, 0x1, R93 ;  /* 0x000000015e797819 */ /* 0x000fc6000001025d */
[----:B------:R-:W-:Y:S01]  /*2c50*/  IMAD.X R115, R9, 0x1, R119, P1 ;  /* 0x0000000109737824 */ /* 0x000fe200008e0677 */
[----:B------:R-:W-:Y:S01]  /*2c60*/  ISETP.GT.AND P1, PT, R3, 0x8, P4 ;  /* 0x000000080300780c */ /* 0x000fe20002724270 */
[----:B------:R-:W-:Y:S02]  /*2c70*/  IMAD.SHL.U32 R119, R94, 0x2, RZ ;  /* 0x000000025e777824 */ /* 0x000fe400078e00ff */
[----:B------:R-:W-:-:S04]  /*2c80*/  IMAD.WIDE.U32 R114, R19, R14, R114 ;  /* 0x0000000e13727225 */ /* 0x000fc800078e0072 */
[----:B0-----:R-:W-:Y:S01]  /*2c90*/  IMAD.IADD R57, R101, 0x1, R115 ;  /* 0x0000000165397824 */ /* 0x001fe200078e0273 */
[----:B------:R-:W-:-:S04]  /*2ca0*/  LEA R56, P3, R114, R12, 0x1 ;  /* 0x0000000c72387211 */ /* 0x000fc800078608ff */
[----:B------:R-:W-:Y:S01]  /*2cb0*/  LEA.HI.X R57, R114, R13, R57, 0x1, P3 ;  /* 0x0000000d72397211 */ /* 0x000fe200018f0c39 */
[----:B--2---:R-:W-:-:S04]  /*2cc0*/  IMAD.U32 R110, R15, 0x10000, RZ ;  /* 0x000100000f6e7824 */ /* 0x004fc800078e00ff */
[----:B------:R-:W-:Y:S01]  /*2cd0*/  FMUL R5, R110, R89 ;  /* 0x000000596e057220 */ /* 0x000fe20000400000 */
[----:B------:R-:W-:-:S03]  /*2ce0*/  IADD3 R110, P2, R119, R104, RZ ;  /* 0x00000068776e7210 */ /* 0x000fc60007f5e0ff */
[----:B------:R-:W-:Y:S02]  /*2cf0*/  FFMA R5, R58, R88, R5 ;  /* 0x000000583a057223 */ /* 0x000fe40000000005 */
[----:B------:R-:W-:-:S03]  /*2d00*/  IMAD.X R111, R121, 0x1, R105, P2 ;  /* 0x00000001796f7824 */ /* 0x000fc600010e0669 */
[----:B------:R-:W-:-:S05]  /*2d10*/  F2FP.BF16.F32.PACK_AB R5, RZ, R5 ;  /* 0x00000005ff05723e */ /* 0x000fca00000010ff */
[----:B------:R0:W-:Y:S01]  /*2d20*/  @P0 STG.E.U16 desc[UR36][R110.64], R5 ;  /* 0x000000056e000986 */ /* 0x0001e2000c101524 */
[----:B------:R-:W-:Y:S05]  /*2d30*/  @!P1 BRA `(.L_x_33) ;  /* 0x0000000000049947 */ /* 0x000fea0003800000 */
[----:B------:R2:W5:Y:S02]  /*2d40*/  LDG.E.LTC128B.U16 R15, desc[UR36][R56.64+0x2] ;  /* 0x00000224380f7981 */ /* 0x000564000c1e1520 */
.L_x_33:
[----:B------:R-:W-:Y:S05]  /*2d50*/  BSYNC B1 ;  /* 0x0000000000017941 */ /* 0x000fea0003800000 */
.L_x_32:
[----:B-----5:R-:W-:Y:S01]  /*2d60*/  IMAD.U32 R10, R15, 0x10000, RZ ;  /* 0x000100000f0a7824 */ /* 0x020fe200078e00ff */
[----:B------:R-:W-:Y:S01]  /*2d70*/  ISETP.GT.AND P4, PT, R4, 0x8, PT ;  /* 0x000000080400780c */ /* 0x000fe20003f84270 */
[----:B------:R-:W-:Y:S01]  /*2d80*/  IMAD.MOV.U32 R58, RZ, RZ, R110 ;  /* 0x000000ffff3a7224 */ /* 0x000fe200078e006e */
[----:B------:R-:W-:Y:S01]  /*2d90*/  BSSY B1, `(.L_x_34) ;  /* 0x000000b000017945 */ /* 0x000fe20003800000 */
[----:B------:R-:W-:Y:S01]  /*2da0*/  FMUL R10, R10, R89 ;  /* 0x000000590a0a7220 */ /* 0x000fe20000400000 */
[----:B------:R-:W-:Y:S02]  /*2db0*/  ISETP.GT.AND P0, PT, R3, RZ, P4 ;  /* 0x000000ff0300720c */ /* 0x000fe40002704270 */
[----:B------:R-:W-:Y:S01]  /*2dc0*/  P2R R115, PR, RZ, 0x10 ;  /* 0x00000010ff737803 */ /* 0x000fe20000000000 */
[----:B------:R-:W-:Y:S01]  /*2dd0*/  FFMA R10, R59, R88, R10 ;  /* 0x000000583b0a7223 */ /* 0x000fe2000000000a */
[----:B------:R-:W-:Y:S01]  /*2de0*/  IMAD.MOV.U32 R59, RZ, RZ, R111 ;  /* 0x000000ffff3b7224 */ /* 0x000fe200078e006f */
[----:B------:R-:W-:-:S03]  /*2df0*/  PRMT R114, R15, 0x7610, R114 ;  /* 0x000076100f727816 */ /* 0x000fc60000000072 */
[----:B------:R-:W-:-:S05]  /*2e00*/  F2FP.BF16.F32.PACK_AB R10, RZ, R10 ;  /* 0x0000000aff0a723e */ /* 0x000fca00000010ff */
[----:B------:R3:W-:Y:S01]  /*2e10*/  @P1 STG.E.U16 desc[UR36][R58.64+0x2], R10 ;  /* 0x0000020a3a001986 */ /* 0x0007e2000c101524 */
[----:B------:R-:W-:Y:S05]  /*2e20*/  @!P0 BRA `(.L_x_35) ;  /* 0x0000000000048947 */ /* 0x000fea0003800000 */
[----:B------:R4:W5:Y:S02]  /*2e30*/  LDG.E.LTC128B.U16 R114, desc[UR36][R6.64+0x10] ;  /* 0x0000102406727981 */ /* 0x000964000c1e1520 */
.L_x_35:
[----:B------:R-:W-:Y:S05]  /*2e40*/  BSYNC B1 ;  /* 0x0000000000017941 */ /* 0x000fea0003800000 */
.L_x_34:
[----:B---3-5:R-:W-:Y:S01]  /*2e50*/  IMAD.U32 R10, R114, 0x10000, RZ ;  /* 0x00010000720a7824 */ /* 0x028fe200078e00ff */
[C---:B0-----:R-:W-:Y:S01]  /*2e60*/  SHF.L.U64.HI R5, R95.reuse, 0x1, R92 ;  /* 0x000000015f057819 */ /* 0x041fe2000001025c */
[----:B------:R-:W-:Y:S01]  /*2e70*/  IMAD.SHL.U32 R15, R95, 0x2, RZ ;  /* 0x000000025f0f7824 */ /* 0x000fe200078e00ff */
[----:B------:R-:W-:Y:S01]  /*2e80*/  ISETP.GT.AND P3, PT, R4, 0x9, PT ;  /* 0x000000090400780c */ /* 0x000fe20003f64270 */
[----:B------:R-:W-:Y:S01]  /*2e90*/  FMUL R11, R10, R89 ;  /* 0x000000590a0b7220 */ /* 0x000fe20000400000 */
[----:B------:R-:W-:Y:S02]  /*2ea0*/  BSSY B1, `(.L_x_36) ;  /* 0x000000a000017945 */ /* 0x000fe40003800000 */
[----:B------:R-:W-:Y:S01]  /*2eb0*/  IADD3 R10, P1, P2, R15, R104, R119 ;  /* 0x000000680f0a7210 */ /* 0x000fe20007a3e077 */
[----:B------:R-:W-:Y:S01]  /*2ec0*/  FFMA R60, R60, R88, R11 ;  /* 0x000000583c3c7223 */ /* 0x000fe2000000000b */
[----:B------:R-:W-:Y:S02]  /*2ed0*/  P2R R118, PR, RZ, 0x8 ;  /* 0x00000008ff767803 */ /* 0x000fe40000000000 */
[----:B------:R-:W-:-:S02]  /*2ee0*/  IADD3.X R11, R5, R105, R121, P1, P2 ;  /* 0x00000069050b7210 */ /* 0x000fc40000fe4479 */
[----:B------:R-:W-:Y:S02]  /*2ef0*/  F2FP.BF16.F32.PACK_AB R60, RZ, R60 ;  /* 0x0000003cff3c723e */ /* 0x000fe400000010ff */
[----:B------:R-:W-:-:S03]  /*2f00*/  ISETP.GT.AND P1, PT, R3, RZ, P3 ;  /* 0x000000ff0300720c */ /* 0x000fc60001f24270 */
[----:B------:R0:W-:Y:S10]  /*2f10*/  @P0 STG.E.U16 desc[UR36][R104.64+0x10], R60 ;  /* 0x0000103c68000986 */ /* 0x0001f4000c101524 */
[----:B------:R-:W-:Y:S05]  /*2f20*/  @!P1 BRA `(.L_x_37) ;  /* 0x0000000000049947 */ /* 0x000fea0003800000 */
[----:B------:R3:W5:Y:S02]  /*2f30*/  LDG.E.LTC128B.U16 R114, desc[UR36][R6.64+0x12] ;  /* 0x0000122406727981 */ /* 0x000764000c1e1520 */
.L_x_37:
[----:B------:R-:W-:Y:S05]  /*2f40*/  BSYNC B1 ;  /* 0x0000000000017941 */ /* 0x000fea0003800000 */
.L_x_36:
[----:B0----5:R-:W-:Y:S01]  /*2f50*/  IMAD.U32 R60, R114, 0x10000, RZ ;  /* 0x00010000723c7824 */ /* 0x021fe200078e00ff */
[----:B------:R-:W-:Y:S01]  /*2f60*/  ISETP.GT.AND P0, PT, R3, 0x8, P4 ;  /* 0x000000080300780c */ /* 0x000fe20002704270 */
[----:B------:R-:W-:Y:S02]  /*2f70*/  BSSY B1, `(.L_x_38) ;  /* 0x000000a000017945 */ /* 0x000fe40003800000 */
[----:B------:R-:W-:-:S04]  /*2f80*/  FMUL R60, R60, R89 ;  /* 0x000000593c3c7220 */ /* 0x000fc80000400000 */
[----:B------:R-:W-:Y:S01]  /*2f90*/  FFMA R60, R61, R88, R60 ;  /* 0x000000583d3c7223 */ /* 0x000fe2000000003c */
[----:B------:R-:W-:-:S04]  /*2fa0*/  @P1 IMAD.MOV.U32 R61, RZ, RZ, R105 ;  /* 0x000000ffff3d1224 */ /* 0x000fc800078e0069 */
[----:B------:R-:W-:-:S04]  /*2fb0*/  F2FP.BF16.F32.PACK_AB R60, RZ, R60 ;  /* 0x0000003cff3c723e */ /* 0x000fc800000010ff */
[----:B------:R-:W-:Y:S01]  /*2fc0*/  PRMT R119, R60, 0x7610, R119 ;  /* 0x000076103c777816 */ /* 0x000fe20000000077 */
[----:B------:R-:W-:-:S05]  /*2fd0*/  @P1 IMAD.MOV.U32 R60, RZ, RZ, R104 ;  /* 0x000000ffff3c1224 */ /* 0x000fca00078e0068 */
[----:B------:R0:W-:Y:S01]  /*2fe0*/  @P1 STG.E.U16 desc[UR36][R60.64+0x12], R119 ;  /* 0x000012773c001986 */ /* 0x0001e2000c101524 */
[----:B------:R-:W-:Y:S05]  /*2ff0*/  @!P0 BRA `(.L_x_39) ;  /* 0x0000000000048947 */ /* 0x000fea0003800000 */
[----:B------:R0:W5:Y:S02]  /*3000*/  LDG.E.LTC128B.U16 R114, desc[UR36][R56.64+0x10] ;  /* 0x0000102438727981 */ /* 0x000164000c1e1520 */
.L_x_39:
[----:B------:R-:W-:Y:S05]  /*3010*/  BSYNC B1 ;  /* 0x0000000000017941 */ /* 0x000fea0003800000 */
.L_x_38:
[----:B0----5:R-:W-:Y:S01]  /*3020*/  IMAD.U32 R60, R114, 0x10000, RZ ;  /* 0x00010000723c7824 */ /* 0x021fe200078e00ff */
[----:B------:R-:W-:Y:S01]  /*3030*/  ISETP.GT.AND P1, PT, R3, 0x8, P3 ;  /* 0x000000080300780c */ /* 0x000fe20001f24270 */
[----:B------:R-:W-:Y:S02]  /*3040*/  BSSY B1, `(.L_x_40) ;  /* 0x0000007000017945 */ /* 0x000fe40003800000 */
[----:B------:R-:W-:-:S04]  /*3050*/  FMUL R61, R60, R89 ;  /* 0x000000593c3d7220 */ /* 0x000fc80000400000 */
[----:B------:R-:W-:-:S05]  /*3060*/  FFMA R61, R62, R88, R61 ;  /* 0x000000583e3d7223 */ /* 0x000fca000000003d */
[----:B------:R-:W-:-:S05]  /*3070*/  F2FP.BF16.F32.PACK_AB R61, RZ, R61 ;  /* 0x0000003dff3d723e */ /* 0x000fca00000010ff */
[----:B------:R0:W-:Y:S01]  /*3080*/  @P0 STG.E.U16 desc[UR36][R58.64+0x10], R61 ;  /* 0x0000103d3a000986 */ /* 0x0001e2000c101524 */
[----:B------:R-:W-:Y:S05]  /*3090*/  @!P1 BRA `(.L_x_41) ;  /* 0x0000000000049947 */ /* 0x000fea0003800000 */
[----:B------:R0:W5:Y:S02]  /*30a0*/  LDG.E.LTC128B.U16 R114, desc[UR36][R56.64+0x12] ;  /* 0x0000122438727981 */ /* 0x000164000c1e1520 */
.L_x_41:
[----:B------:R-:W-:Y:S05]  /*30b0*/  BSYNC B1 ;  /* 0x0000000000017941 */ /* 0x000fea0003800000 */
.L_x_40:
[----:B-----5:R-:W-:Y:S01]  /*30c0*/  IMAD.U32 R60, R114, 0x10000, RZ ;  /* 0x00010000723c7824 */ /* 0x020fe200078e00ff */
[----:B------:R-:W-:Y:S01]  /*30d0*/  IADD3 R123, P0, R108, 0x80, RZ ;  /* 0x000000806c7b7810 */ /* 0x000fe20007f1e0ff */
[----:B------:R-:W-:Y:S01]  /*30e0*/  BSSY B1, `(.L_x_42) ;  /* 0x000000b000017945 */ /* 0x000fe20003800000 */
[----:B------:R-:W-:Y:S01]  /*30f0*/  ISETP.GT.AND P2, PT, R4, 0x10, PT ;  /* 0x000000100400780c */ /* 0x000fe20003f44270 */
[----:B------:R-:W-:Y:S02]  /*3100*/  FMUL R60, R60, R89 ;  /* 0x000000593c3c7220 */ /* 0x000fe40000400000 */
[----:B------:R-:W-:Y:S01]  /*3110*/  IMAD.X R109, RZ, RZ, R109, P0 ;  /* 0x000000ffff6d7224 */ /* 0x000fe200000e066d */
[----:B------:R-:W-:Y:S01]  /*3120*/  ISETP.GT.AND P0, PT, R3, RZ, P2 ;  /* 0x000000ff0300720c */ /* 0x000fe20001704270 */
[----:B------:R-:W-:Y:S01]  /*3130*/  FFMA R60, R63, R88, R60 ;  /* 0x000000583f3c7223 */ /* 0x000fe2000000003c */
[----:B------:R-:W-:-:S04]  /*3140*/  P2R R119, PR, RZ, 0x4 ;  /* 0x00000004ff777803 */ /* 0x000fc80000000000 */
[----:B------:R-:W-:-:S05]  /*3150*/  F2FP.BF16.F32.PACK_AB R60, RZ, R60 ;  /* 0x0000003cff3c723e */ /* 0x000fca00000010ff */
[----:B------:R0:W-:Y:S02]  /*3160*/  @P1 STG.E.U16 desc[UR36][R58.64+0x12], R60 ;  /* 0x0000123c3a001986 */ /* 0x0001e4000c101524 */
[----:B------:R-:W-:Y:S05]  /*3170*/  @!P0 BRA `(.L_x_43) ;  /* 0x0000000000048947 */ /* 0x000fea0003800000 */
[----:B------:R0:W5:Y:S02]  /*3180*/  LDG.E.LTC128B.U16 R114, desc[UR36][R6.64+0x20] ;  /* 0x0000202406727981 */ /* 0x000164000c1e1520 */
.L_x_43:
[----:B------:R-:W-:Y:S05]  /*3190*/  BSYNC B1 ;  /* 0x0000000000017941 */ /* 0x000fea0003800000 */
.L_x_42:
[----:B0----5:R-:W-:Y:S01]  /*31a0*/  IMAD.U32 R60, R114, 0x10000, RZ ;  /* 0x00010000723c7824 */ /* 0x021fe200078e00ff */
[----:B------:R-:W-:Y:S01]  /*31b0*/  ISETP.GT.AND P1, PT, R4, 0x11, PT ;  /* 0x000000110400780c */ /* 0x000fe20003f24270 */
[-C--:B------:R-:W-:Y:S01]  /*31c0*/  IMAD.WIDE.U32 R62, R123, R106.reuse, R8 ;  /* 0x0000006a7b3e7225 */ /* 0x080fe200078e0008 */
[----:B------:R-:W-:Y:S03]  /*31d0*/  BSSY B1, `(.L_x_44) ;  /* 0x0000021000017945 */ /* 0x000fe60003800000 */
[----:B------:R-:W-:Y:S01]  /*31e0*/  FMUL R21, R60, R89 ;  /* 0x000000593c157220 */ /* 0x000fe20000400000 */
[----:B------:R-:W-:-:S03]  /*31f0*/  IMAD R60, R109, R106, RZ ;  /* 0x0000006a6d3c7224 */ /* 0x000fc600078e02ff */
[----:B------:R-:W-:Y:S01]  /*3200*/  FFMA R21, R64, R88, R21 ;  /* 0x0000005840157223 */ /* 0x000fe20000000015 */
[C---:B------:R-:W-:Y:S02]  /*3210*/  IMAD R121, R123.reuse, R107, R60 ;  /* 0x0000006b7b797224 */ /* 0x040fe400078e023c */
[----:B------:R-:W-:Y:S02]  /*3220*/  IMAD.WIDE.U32 R60, R123, R106, R102 ;  /* 0x0000006a7b3c7225 */ /* 0x000fe400078e0066 */
[----:B------:R-:W-:Y:S02]  /*3230*/  F2FP.BF16.F32.PACK_AB R21, RZ, R21 ;  /* 0x00000015ff15723e */ /* 0x000fe400000010ff */
[----:B------:R-:W-:Y:S02]  /*3240*/  IMAD.IADD R63, R121, 0x1, R63 ;  /* 0x00000001793f7824 */ /* 0x000fe400078e023f */
[----:B------:R-:W-:Y:S01]  /*3250*/  PRMT R107, R21, 0x7610, R107 ;  /* 0x00007610156b7816 */ /* 0x000fe2000000006b */
[----:B------:R-:W-:-:S02]  /*3260*/  IMAD.IADD R21, R61, 0x1, R121 ;  /* 0x000000013d157824 */ /* 0x000fc400078e0279 */
[----:B------:R-:W-:Y:S02]  /*3270*/  IMAD.WIDE.U32 R108, R19, R14, R62 ;  /* 0x0000000e136c7225 */ /* 0x000fe400078e003e */
[----:B------:R0:W-:Y:S01]  /*3280*/  @P0 STG.E.U16 desc[UR36][R104.64+0x20], R107 ;  /* 0x0000206b68000986 */ /* 0x0001e2000c101524 */
[----:B------:R-:W-:-:S04]  /*3290*/  LEA R62, P0, R60, R12, 0x1 ;  /* 0x0000000c3c3e7211 */ /* 0x000fc800078008ff */
[----:B------:R-:W-:Y:S01]  /*32a0*/  LEA.HI.X R63, R60, R13, R21, 0x1, P0 ;  /* 0x0000000d3c3f7211 */ /* 0x000fe200000f0c15 */
[----:B------:R-:W-:Y:S01]  /*32b0*/  IMAD.IADD R21, R101, 0x1, R109 ;  /* 0x0000000165157824 */ /* 0x000fe200078e026d */
[----:B------:R-:W-:-:S04]  /*32c0*/  LEA R60, P0, R108, R12, 0x1 ;  /* 0x0000000c6c3c7211 */ /* 0x000fc800078008ff */
[----:B------:R-:W-:Y:S01]  /*32d0*/  LEA.HI.X R61, R108, R13, R21, 0x1, P0 ;  /* 0x0000000d6c3d7211 */ /* 0x000fe200000f0c15 */
[----:B0-----:R-:W-:-:S04]  /*32e0*/  IMAD.WIDE.U32 R106, R123, R106, R112 ;  /* 0x0000006a7b6a7225 */ /* 0x001fc800078e0070 */
[----:B------:R-:W-:Y:S01]  /*32f0*/  IMAD.IADD R121, R121, 0x1, R107 ;  /* 0x0000000179797824 */ /* 0x000fe200078e026b */
[----:B------:R-:W-:-:S05]  /*3300*/  IADD3 R64, P0, R20, R106, RZ ;  /* 0x0000006a14407210 */ /* 0x000fca0007f1e0ff */
[----:B------:R-:W-:Y:S01]  /*3310*/  IMAD.X R102, R121, 0x1, R103, P0 ;  /* 0x0000000179667824 */ /* 0x000fe200000e0667 */
[----:B------:R-:W-:-:S05]  /*3320*/  IADD3 R20, P0, R8, R106, RZ ;  /* 0x0000006a08147210 */ /* 0x000fca0007f1e0ff */
[----:B------:R-:W-:Y:S01]  /*3330*/  IMAD.X R21, R9, 0x1, R121, P0 ;  /* 0x0000000109157824 */ /* 0x000fe200000e0679 */
[----:B------:R-:W-:Y:S01]  /*3340*/  LEA R8, P0, R64, R12, 0x1 ;  /* 0x0000000c40087211 */ /* 0x000fe200078008ff */
[----:B------:R-:W-:-:S03]  /*3350*/  IMAD.WIDE.U32 R20, R19, R14, R20 ;  /* 0x0000000e13147225 */ /* 0x000fc600078e0014 */
[----:B------:R-:W-:Y:S01]  /*3360*/  LEA.HI.X R9, R64, R13, R102, 0x1, P0 ;  /* 0x0000000d40097211 */ /* 0x000fe200000f0c66 */
[----:B------:R-:W-:Y:S01]  /*3370*/  IMAD.IADD R101, R101, 0x1, R21 ;  /* 0x0000000165657824 */ /* 0x000fe200078e0215 */
[----:B------:R-:W-:-:S04]  /*3380*/  LEA R12, P0, R20, R12, 0x1 ;  /* 0x0000000c140c7211 */ /* 0x000fc800078008ff */
[----:B------:R-:W-:Y:S02]  /*3390*/  LEA.HI.X R13, R20, R13, R101, 0x1, P0 ;  /* 0x0000000d140d7211 */ /* 0x000fe400000f0c65 */
[----:B------:R-:W-:Y:S02]  /*33a0*/  ISETP.GT.AND P0, PT, R3, RZ, P1 ;  /* 0x000000ff0300720c */ /* 0x000fe40000f04270 */
[----:B------:R-:W-:-:S11]  /*33b0*/  P2R R101, PR, RZ, 0x2 ;  /* 0x00000002ff657803 */ /* 0x000fd60000000000 */
[----:B------:R-:W-:Y:S05]  /*33c0*/  @!P0 BRA `(.L_x_45) ;  /* 0x0000000000048947 */ /* 0x000fea0003800000 */
[----:B------:R0:W5:Y:S02]  /*33d0*/  LDG.E.LTC128B.U16 R114, desc[UR36][R6.64+0x22] ;  /* 0x0000222406727981 */ /* 0x000164000c1e1520 */
.L_x_45:
[----:B------:R-:W-:Y:S05]  /*33e0*/  BSYNC B1 ;  /* 0x0000000000017941 */ /* 0x000fea0003800000 */
.L_x_44:
[----:B-----5:R-:W-:Y:S01]  /*33f0*/  IMAD.U32 R14, R114, 0x10000, RZ ;  /* 0x00010000720e7824 */ /* 0x020fe200078e00ff */
[----:B------:R-:W-:Y:S01]  /*3400*/  BSSY B1, `(.L_x_46) ;  /* 0x000000a000017945 */ /* 0x000fe20003800000 */
[----:B------:R-:W-:Y:S02]  /*3410*/  @P0 IMAD.MOV.U32 R20, RZ, RZ, R104 ;  /* 0x000000ffff140224 */ /* 0x000fe400078e0068 */
[----:B------:R-:W-:Y:S01]  /*3420*/  FMUL R14, R14, R89 ;  /* 0x000000590e0e7220 */ /* 0x000fe20000400000 */
[----:B------:R-:W-:-:S03]  /*3430*/  @P0 IMAD.MOV.U32 R21, RZ, RZ, R105 ;  /* 0x000000ffff150224 */ /* 0x000fc600078e0069 */
[----:B------:R-:W-:-:S05]  /*3440*/  FFMA R14, R65, R88, R14 ;  /* 0x00000058410e7223 */ /* 0x000fca000000000e */
[----:B------:R-:W-:-:S05]  /*3450*/  F2FP.BF16.F32.PACK_AB R14, RZ, R14 ;  /* 0x0000000eff0e723e */ /* 0x000fca00000010ff */
[----:B------:R0:W-:Y:S01]  /*3460*/  @P0 STG.E.U16 desc[UR36][R20.64+0x22], R14 ;  /* 0x0000220e14000986 */ /* 0x0001e2000c101524 */
[----:B------:R-:W-:-:S13]  /*3470*/  ISETP.GT.AND P0, PT, R3, 0x8, P2 ;  /* 0x000000080300780c */ /* 0x000fda0001704270 */
[----:B0-----:R-:W-:Y:S05]  /*3480*/  @!P0 BRA `(.L_x_47) ;  /* 0x0000000000048947 */ /* 0x001fea0003800000 */
[----:B------:R0:W5:Y:S02]  /*3490*/  LDG.E.LTC128B.U16 R114, desc[UR36][R56.64+0x20] ;  /* 0x0000202438727981 */ /* 0x000164000c1e1520 */
.L_x_47:
[----:B------:R-:W-:Y:S05]  /*34a0*/  BSYNC B1 ;  /* 0x0000000000017941 */ /* 0x000fea0003800000 */
.L_x_46:
[----:B-----5:R-:W-:Y:S01]  /*34b0*/  IMAD.U32 R14, R114, 0x10000, RZ ;  /* 0x00010000720e7824 */ /* 0x020fe200078e00ff */
[----:B------:R-:W-:Y:S03]  /*34c0*/  BSSY B1, `(.L_x_48) ;  /* 0x0000008000017945 */ /* 0x000fe60003800000 */
[----:B------:R-:W-:-:S04]  /*34d0*/  FMUL R19, R14, R89 ;  /* 0x000000590e137220 */ /* 0x000fc80000400000 */
[----:B------:R-:W-:-:S05]  /*34e0*/  FFMA R19, R66, R88, R19 ;  /* 0x0000005842137223 */ /* 0x000fca0000000013 */
[----:B------:R-:W-:-:S05]  /*34f0*/  F2FP.BF16.F32.PACK_AB R19, RZ, R19 ;  /* 0x00000013ff13723e */ /* 0x000fca00000010ff */
[----:B------:R0:W-:Y:S01]  /*3500*/  @P0 STG.E.U16 desc[UR36][R58.64+0x20], R19 ;  /* 0x000020133a000986 */ /* 0x0001e2000c101524 */
[----:B------:R-:W-:-:S13]  /*3510*/  ISETP.GT.AND P0, PT, R3, 0x8, P1 ;  /* 0x000000080300780c */ /* 0x000fda0000f04270 */
[----:B0-----:R-:W-:Y:S05]  /*3520*/  @!P0 BRA `(.L_x_49) ;  /* 0x0000000000048947 */ /* 0x001fea0003800000 */
[----:B------:R0:W5:Y:S02]  /*3530*/  LDG.E.LTC128B.U16 R114, desc[UR36][R56.64+0x22] ;  /* 0x0000222438727981 */ /* 0x000164000c1e1520 */
.L_x_49:
[----:B------:R-:W-:Y:S05]  /*3540*/  BSYNC B1 ;  /* 0x0000000000017941 */ /* 0x000fea0003800000 */
.L_x_48:
[----:B-----5:R-:W-:Y:S01]  /*3550*/  IMAD.U32 R14, R114, 0x10000, RZ ;  /* 0x00010000720e7824 */ /* 0x020fe200078e00ff */
[----:B------:R-:W-:Y:S01]  /*3560*/  ISETP.GT.AND P2, PT, R4, 0x18, PT ;  /* 0x000000180400780c */ /* 0x000fe20003f44270 */
[----:B------:R-:W-:Y:S02]  /*3570*/  BSSY B1, `(.L_x_50) ;  /* 0x0000009000017945 */ /* 0x000fe40003800000 */
[----:B------:R-:W-:Y:S01]  /*3580*/  FMUL R14, R14, R89 ;  /* 0x000000590e0e7220 */ /* 0x000fe20000400000 */
[----:B------:R-:W-:-:S03]  /*3590*/  P2R R102, PR, RZ, 0x4 ;  /* 0x00000004ff667803 */ /* 0x000fc60000000000 */
[----:B------:R-:W-:-:S05]  /*35a0*/  FFMA R14, R67, R88, R14 ;  /* 0x00000058430e7223 */ /* 0x000fca000000000e */
[----:B------:R-:W-:-:S05]  /*35b0*/  F2FP.BF16.F32.PACK_AB R14, RZ, R14 ;  /* 0x0000000eff0e723e */ /* 0x000fca00000010ff */
[----:B------:R0:W-:Y:S01]  /*35c0*/  @P0 STG.E.U16 desc[UR36][R58.64+0x22], R14 ;  /* 0x0000220e3a000986 */ /* 0x0001e2000c101524 */
[----:B------:R-:W-:-:S13]  /*35d0*/  ISETP.GT.AND P0, PT, R3, RZ, P2 ;  /* 0x000000ff0300720c */ /* 0x000fda0001704270 */
[----:B0-----:R-:W-:Y:S05]  /*35e0*/  @!P0 BRA `(.L_x_51) ;  /* 0x0000000000048947 */ /* 0x001fea0003800000 */
[----:B------:R0:W5:Y:S02]  /*35f0*/  LDG.E.LTC128B.U16 R114, desc[UR36][R6.64+0x30] ;  /* 0x0000302406727981 */ /* 0x000164000c1e1520 */
.L_x_51:
[----:B------:R-:W-:Y:S05]  /*3600*/  BSYNC B1 ;  /* 0x0000000000017941 */ /* 0x000fea0003800000 */
.L_x_50:
[----:B-----5:R-:W-:Y:S01]  /*3610*/  IMAD.U32 R14, R114, 0x10000, RZ ;  /* 0x00010000720e7824 */ /* 0x020fe200078e00ff */
[----:B------:R-:W-:Y:S01]  /*3620*/  ISETP.GT.AND P1, PT, R4, 0x19, PT ;  /* 0x000000190400780c */ /* 0x000fe20003f24270 */
[----:B------:R-:W-:Y:S01]  /*3630*/  @P0 IMAD.MOV.U32 R20, RZ, RZ, R104 ;  /* 0x000000ffff140224 */ /* 0x000fe200078e0068 */
[----:B------:R-:W-:Y:S01]  /*3640*/  BSSY B1, `(.L_x_52) ;  /* 0x000000a000017945 */ /* 0x000fe20003800000 */
[----:B------:R-:W-:Y:S01]  /*3650*/  FMUL R19, R14, R89 ;  /* 0x000000590e137220 */ /* 0x000fe20000400000 */
[----:B------:R-:W-:-:S03]  /*3660*/  @P0 IMAD.MOV.U32 R21, RZ, RZ, R105 ;  /* 0x000000ffff150224 */ /* 0x000fc600078e0069 */
[----:B------:R-:W-:Y:S01]  /*3670*/  FFMA R19, R68, R88, R19 ;  /* 0x0000005844137223 */ /* 0x000fe20000000013 */
[----:B------:R-:W-:-:S04]  /*3680*/  P2R R68, PR, RZ, 0x2 ;  /* 0x00000002ff447803 */ /* 0x000fc80000000000 */
[----:B------:R-:W-:-:S05]  /*3690*/  F2FP.BF16.F32.PACK_AB R19, RZ, R19 ;  /* 0x00000013ff13723e */ /* 0x000fca00000010ff */
[----:B------:R0:W-:Y:S01]  /*36a0*/  @P0 STG.E.U16 desc[UR36][R20.64+0x30], R19 ;  /* 0x0000301314000986 */ /* 0x0001e2000c101524 */
[----:B------:R-:W-:-:S13]  /*36b0*/  ISETP.GT.AND P0, PT, R3, RZ, P1 ;  /* 0x000000ff0300720c */ /* 0x000fda0000f04270 */
[----:B0-----:R-:W-:Y:S05]  /*36c0*/  @!P0 BRA `(.L_x_53) ;  /* 0x0000000000048947 */ /* 0x001fea0003800000 */
[----:B------:R0:W5:Y:S02]  /*36d0*/  LDG.E.LTC128B.U16 R114, desc[UR36][R6.64+0x32] ;  /* 0x0000322406727981 */ /* 0x000164000c1e1520 */
.L_x_53:
[----:B------:R-:W-:Y:S05]  /*36e0*/  BSYNC B1 ;  /* 0x0000000000017941 */ /* 0x000fea0003800000 */
.L_x_52:
        /* <DEDUP_REMOVED lines=11> */
.L_x_55:
[----:B------:R-:W-:Y:S05]  /*37a0*/  BSYNC B1 ;  /* 0x0000000000017941 */ /* 0x000fea0003800000 */
.L_x_54:
        /* <DEDUP_REMOVED lines=9> */
.L_x_57:
[----:B------:R-:W-:Y:S05]  /*3840*/  BSYNC B1 ;  /* 0x0000000000017941 */ /* 0x000fea0003800000 */
.L_x_56:
        /* <DEDUP_REMOVED lines=11> */
.L_x_59:
[----:B------:R-:W-:Y:S05]  /*3900*/  BSYNC B1 ;  /* 0x0000000000017941 */ /* 0x000fea0003800000 */
.L_x_58:
[----:B-----5:R-:W-:Y:S01]  /*3910*/  IMAD.U32 R14, R114, 0x10000, RZ ;  /* 0x00010000720e7824 */ /* 0x020fe200078e00ff */
[----:B------:R-:W-:Y:S01]  /*3920*/  ISETP.GT.AND P1, PT, R4, 0x21, PT ;  /* 0x000000210400780c */ /* 0x000fe20003f24270 */
[----:B------:R-:W-:Y:S01]  /*3930*/  @P0 IMAD.MOV.U32 R20, RZ, RZ, R104 ;  /* 0x000000ffff140224 */ /* 0x000fe200078e0068 */
[----:B------:R-:W-:Y:S01]  /*3940*/  BSSY B1, `(.L_x_60) ;  /* 0x000000a000017945 */ /* 0x000fe20003800000 */
[----:B------:R-:W-:Y:S01]  /*3950*/  FMUL R19, R14, R89 ;  /* 0x000000590e137220 */ /* 0x000fe20000400000 */
[----:B------:R-:W-:Y:S01]  /*3960*/  @P0 IMAD.MOV.U32 R21, RZ, RZ, R105 ;  /* 0x000000ffff150224 */ /* 0x000fe200078e0069 */
[----:B------:R-:W-:Y:S02]  /*3970*/  P2R R70, PR, RZ, 0x2 ;  /* 0x00000002ff467803 */ /* 0x000fe40000000000 */
[----:B------:R-:W-:-:S05]  /*3980*/  FFMA R19, R72, R88, R19 ;  /* 0x0000005848137223 */ /* 0x000fca0000000013 */
[----:B------:R-:W-:-:S05]  /*3990*/  F2FP.BF16.F32.PACK_AB R19, RZ, R19 ;  /* 0x00000013ff13723e */ /* 0x000fca00000010ff */
[----:B------:R0:W-:Y:S01]  /*39a0*/  @P0 STG.E.U16 desc[UR36][R20.64+0x40], R19 ;  /* 0x0000401314000986 */ /* 0x0001e2000c101524 */
[----:B------:R-:W-:-:S13]  /*39b0*/  ISETP.GT.AND P0, PT, R3, RZ, P1 ;  /* 0x000000ff0300720c */ /* 0x000fda0000f04270 */
[----:B0-----:R-:W-:Y:S05]  /*39c0*/  @!P0 BRA `(.L_x_61) ;  /* 0x0000000000048947 */ /* 0x001fea0003800000 */
[----:B------:R0:W5:Y:S02]  /*39d0*/  LDG.E.LTC128B.U16 R114, desc[UR36][R6.64+0x42] ;  /* 0x0000422406727981 */ /* 0x000164000c1e1520 */
.L_x_61:
[----:B------:R-:W-:Y:S05]  /*39e0*/  BSYNC B1 ;  /* 0x0000000000017941 */ /* 0x000fea0003800000 */
.L_x_60:
        /* <DEDUP_REMOVED lines=11> */
.L_x_63:
[----:B------:R-:W-:Y:S05]  /*3aa0*/  BSYNC B1 ;  /* 0x0000000000017941 */ /* 0x000fea0003800000 */
.L_x_62:
        /* <DEDUP_REMOVED lines=9> */
.L_x_65:
[----:B------:R-:W-:Y:S05]  /*3b40*/  BSYNC B1 ;  /* 0x0000000000017941 */ /* 0x000fea0003800000 */
.L_x_64:
        /* <DEDUP_REMOVED lines=11> */
.L_x_67:
[----:B------:R-:W-:Y:S05]  /*3c00*/  BSYNC B1 ;  /* 0x0000000000017941 */ /* 0x000fea0003800000 */
.L_x_66:
        /* <DEDUP_REMOVED lines=13> */
.L_x_69:
[----:B------:R-:W-:Y:S05]  /*3ce0*/  BSYNC B1 ;  /* 0x0000000000017941 */ /* 0x000fea0003800000 */
.L_x_68:
        /* <DEDUP_REMOVED lines=11> */
.L_x_71:
[----:B------:R-:W-:Y:S05]  /*3da0*/  BSYNC B1 ;  /* 0x0000000000017941 */ /* 0x000fea0003800000 */
.L_x_70:
        /* <DEDUP_REMOVED lines=9> */
.L_x_73:
[----:B------:R-:W-:Y:S05]  /*3e40*/  BSYNC B1 ;  /* 0x0000000000017941 */ /* 0x000fea0003800000 */
.L_x_72:
[----:B-----5:R-:W-:Y:S01]  /*3e50*/  IMAD.U32 R14, R114, 0x10000, RZ ;  /* 0x00010000720e7824 */ /* 0x020fe200078e00ff */
[----:B------:R-:W-:Y:S01]  /*3e60*/  ISETP.GT.AND P3, PT, R4, 0x30, PT ;  /* 0x000000300400780c */ /* 0x000fe20003f64270 */
[----:B------:R-:W-:Y:S02]  /*3e70*/  BSSY B1, `(.L_x_74) ;  /* 0x0000008000017945 */ /* 0x000fe40003800000 */
[----:B------:R-:W-:-:S04]  /*3e80*/  FMUL R14, R14, R89 ;  /* 0x000000590e0e7220 */ /* 0x000fc80000400000 */
[----:B------:R-:W-:-:S05]  /*3e90*/  FFMA R14, R79, R88, R14 ;  /* 0x000000584f0e7223 */ /* 0x000fca000000000e */
[----:B------:R-:W-:-:S05]  /*3ea0*/  F2FP.BF16.F32.PACK_AB R14, RZ, R14 ;  /* 0x0000000eff0e723e */ /* 0x000fca00000010ff */
[----:B------:R0:W-:Y:S01]  /*3eb0*/  @P0 STG.E.U16 desc[UR36][R58.64+0x52], R14 ;  /* 0x0000520e3a000986 */ /* 0x0001e2000c101524 */
[----:B------:R-:W-:-:S13]  /*3ec0*/  ISETP.GT.AND P0, PT, R3, RZ, P3 ;  /* 0x000000ff0300720c */ /* 0x000fda0001f04270 */
[----:B0-----:R-:W-:Y:S05]  /*3ed0*/  @!P0 BRA `(.L_x_75) ;  /* 0x0000000000048947 */ /* 0x001fea0003800000 */
[----:B------:R0:W5:Y:S02]  /*3ee0*/  LDG.E.LTC128B.U16 R114, desc[UR36][R6.64+0x60] ;  /* 0x0000602406727981 */ /* 0x000164000c1e1520 */
.L_x_75:
[----:B------:R-:W-:Y:S05]  /*3ef0*/  BSYNC B1 ;  /* 0x0000000000017941 */ /* 0x000fea0003800000 */
.L_x_74:
[----:B-----5:R-:W-:Y:S01]  /*3f00*/  IMAD.U32 R14, R114, 0x10000, RZ ;  /* 0x00010000720e7824 */ /* 0x020fe200078e00ff */
[----:B------:R-:W-:Y:S01]  /*3f10*/  ISETP.GT.AND P2, PT, R4, 0x31, PT ;  /* 0x000000310400780c */ /* 0x000fe20003f44270 */
[----:B------:R-:W-:Y:S01]  /*3f20*/  @P0 IMAD.MOV.U32 R20, RZ, RZ, R104 ;  /* 0x000000ffff140224 */ /* 0x000fe200078e0068 */
[----:B------:R-:W-:Y:S01]  /*3f30*/  BSSY B1, `(.L_x_76) ;  /* 0x0000009000017945 */ /* 0x000fe20003800000 */
[----:B------:R-:W-:Y:S01]  /*3f40*/  FMUL R19, R14, R89 ;  /* 0x000000590e137220 */ /* 0x000fe20000400000 */
[----:B------:R-:W-:-:S03]  /*3f50*/  @P0 IMAD.MOV.U32 R21, RZ, RZ, R105 ;  /* 0x000000ffff150224 */ /* 0x000fc600078e0069 */
[----:B------:R-:W-:-:S05]  /*3f60*/  FFMA R19, R80, R88, R19 ;  /* 0x0000005850137223 */ /* 0x000fca0000000013 */
[----:B------:R-:W-:-:S05]  /*3f70*/  F2FP.BF16.F32.PACK_AB R19, RZ, R19 ;  /* 0x00000013ff13723e */ /* 0x000fca00000010ff */
[----:B------:R0:W-:Y:S01]  /*3f80*/  @P0 STG.E.U16 desc[UR36][R20.64+0x60], R19 ;  /* 0x0000601314000986 */ /* 0x0001e2000c101524 */
[----:B------:R-:W-:-:S13]  /*3f90*/  ISETP.GT.AND P0, PT, R3, RZ, P2 ;  /* 0x000000ff0300720c */ /* 0x000fda0001704270 */
[----:B0-----:R-:W-:Y:S05]  /*3fa0*/  @!P0 BRA `(.L_x_77) ;  /* 0x0000000000048947 */ /* 0x001fea0003800000 */
[----:B------:R0:W5:Y:S02]  /*3fb0*/  LDG.E.LTC128B.U16 R114, desc[UR36][R6.64+0x62] ;  /* 0x0000622406727981 */ /* 0x000164000c1e1520 */
.L_x_77:
[----:B------:R-:W-:Y:S05]  /*3fc0*/  BSYNC B1 ;  /* 0x0000000000017941 */ /* 0x000fea0003800000 */
.L_x_76:
        /* <DEDUP_REMOVED lines=11> */
.L_x_79:
[----:B------:R-:W-:Y:S05]  /*4080*/  BSYNC B1 ;  /* 0x0000000000017941 */ /* 0x000fea0003800000 */
.L_x_78:
        /* <DEDUP_REMOVED lines=9> */
.L_x_81:
[----:B------:R-:W-:Y:S05]  /*4120*/  BSYNC B1 ;  /* 0x0000000000017941 */ /* 0x000fea0003800000 */
.L_x_80:
        /* <DEDUP_REMOVED lines=10> */
.L_x_83:
[----:B------:R-:W-:Y:S05]  /*41d0*/  BSYNC B1 ;  /* 0x0000000000017941 */ /* 0x000fea0003800000 */
.L_x_82:
        /* <DEDUP_REMOVED lines=8> */
[----:B------:R-:W-:-:S05]  /*4260*/  IADD3 R20, P0, R15, R110, RZ ;  /* 0x0000006e0f147210 */ /* 0x000fca0007f1e0ff */
[----:B------:R-:W-:Y:S01]  /*4270*/  IMAD.X R21, R5, 0x1, R111, P0 ;  /* 0x0000000105157824 */ /* 0x000fe200000e066f */
[----:B------:R-:W-:-:S05]  /*4280*/  IADD3 R64, P0, R15, R110, RZ ;  /* 0x0000006e0f407210 */ /* 0x000fca0007f1e0ff */
[----:B------:R-:W-:Y:S01]  /*4290*/  IMAD.X R65, R5, 0x1, R111, P0 ;  /* 0x0000000105417824 */ /* 0x000fe200000e066f */
[----:B------:R-:W-:-:S05]  /*42a0*/  IADD3 R14, P0, R15, R104, RZ ;  /* 0x000000680f0e7210 */ /* 0x000fca0007f1e0ff */
[----:B------:R-:W-:Y:S01]  /*42b0*/  IMAD.X R15, R5, 0x1, R105, P0 ;  /* 0x00000001050f7824 */ /* 0x000fe200000e0669 */
[----:B------:R-:W-:-:S04]  /*42c0*/  ISETP.GT.AND P0, PT, R4, 0x39, PT ;  /* 0x000000390400780c */ /* 0x000fc80003f04270 */
[----:B------:R-:W-:-:S13]  /*42d0*/  ISETP.GT.AND P4, PT, R3, RZ, P0 ;  /* 0x000000ff0300720c */ /* 0x000fda0000784270 */
[----:B0-----:R-:W-:Y:S05]  /*42e0*/  @!P4 BRA `(.L_x_85) ;  /* 0x000000000004c947 */ /* 0x001fea0003800000 */
[----:B------:R0:W5:Y:S02]  /*42f0*/  LDG.E.LTC128B.U16 R114, desc[UR36][R6.64+0x72] ;  /* 0x0000722406727981 */ /* 0x000164000c1e1520 */
.L_x_85:
[----:B------:R-:W-:Y:S05]  /*4300*/  BSYNC B1 ;  /* 0x0000000000017941 */ /* 0x000fea0003800000 */
.L_x_84:
        /* <DEDUP_REMOVED lines=9> */
.L_x_87:
[----:B------:R-:W-:Y:S05]  /*43a0*/  BSYNC B1 ;  /* 0x0000000000017941 */ /* 0x000fea0003800000 */
.L_x_86:
        /* <DEDUP_REMOVED lines=9> */
.L_x_89:
[----:B------:R-:W-:Y:S05]  /*4440*/  BSYNC B1 ;  /* 0x0000000000017941 */ /* 0x000fea0003800000 */
.L_x_88:
[----:B-----5:R-:W-:-:S04]  /*4450*/  IMAD.U32 R4, R114, 0x10000, RZ ;  /* 0x0001000072047824 */ /* 0x020fc800078e00ff */
[----:B------:R-:W-:-:S04]  /*4460*/  FMUL R4, R4, R89 ;  /* 0x0000005904047220 */ /* 0x000fc80000400000 */
[----:B------:R-:W-:-:S05]  /*4470*/  FFMA R4, R87, R88, R4 ;  /* 0x0000005857047223 */ /* 0x000fca0000000004 */
[----:B------:R-:W-:-:S04]  /*4480*/  F2FP.BF16.F32.PACK_AB R4, RZ, R4 ;  /* 0x00000004ff04723e */ /* 0x000fc800000010ff */
[----:B-1-34-:R-:W-:-:S05]  /*4490*/  PRMT R6, R4, 0x7610, R6 ;  /* 0x0000761004067816 */ /* 0x01afca0000000006 */
[----:B------:R1:W-:Y:S01]  /*44a0*/  @P4 STG.E.U16 desc[UR36][R58.64+0x72], R6 ;  /* 0x000072063a004986 */ /* 0x0003e2000c101524 */
[----:B------:R-:W-:-:S13]  /*44b0*/  ISETP.GT.AND P4, PT, R3, 0x80, P6 ;  /* 0x000000800300780c */ /* 0x000fda0003784270 */
[----:B------:R-:W3:Y:S01]  /*44c0*/  @P4 LDG.E.LTC128B.U16 R114, desc[UR36][R62.64] ;  /* 0x000000243e724981 */ /* 0x000ee2000c1e1520 */
[----:B------:R-:W-:Y:S01]  /*44d0*/  BSSY B1, `(.L_x_90) ;  /* 0x000000a000017945 */ /* 0x000fe20003800000 */
[----:B---3--:R-:W-:-:S04]  /*44e0*/  IMAD.U32 R4, R114, 0x10000, RZ ;  /* 0x0001000072047824 */ /* 0x008fc800078e00ff */
[----:B------:R-:W-:-:S04]  /*44f0*/  FMUL R5, R4, R89 ;  /* 0x0000005904057220 */ /* 0x000fc80000400000 */
[----:B------:R-:W-:-:S05]  /*4500*/  FFMA R5, R24, R88, R5 ;  /* 0x0000005818057223 */ /* 0x000fca0000000005 */
[----:B------:R-:W-:-:S05]  /*4510*/  F2FP.BF16.F32.PACK_AB R5, RZ, R5 ;  /* 0x00000005ff05723e */ /* 0x000fca00000010ff */
[----:B------:R1:W-:Y:S01]  /*4520*/  @P4 STG.E.U16 desc[UR36][R14.64], R5 ;  /* 0x000000050e004986 */ /* 0x0003e2000c101524 */
[----:B------:R-:W-:-:S04]  /*4530*/  ISETP.NE.AND P4, PT, R117, RZ, PT ;  /* 0x000000ff7500720c */ /* 0x000fc80003f85270 */
[----:B------:R-:W-:-:S13]  /*4540*/  ISETP.GT.AND P4, PT, R3, 0x80, P4 ;  /* 0x000000800300780c */ /* 0x000fda0002784270 */
[----:B-1----:R-:W-:Y:S05]  /*4550*/  @!P4 BRA `(.L_x_91) ;  /* 0x000000000004c947 */ /* 0x002fea0003800000 */
[----:B------:R1:W5:Y:S02]  /*4560*/  LDG.E.LTC128B.U16 R114, desc[UR36][R60.64+0x2] ;  /* 0x000002243c727981 */ /* 0x000364000c1e1520 */
.L_x_91:
[----:B------:R-:W-:Y:S05]  /*4570*/  BSYNC B1 ;  /* 0x0000000000017941 */ /* 0x000fea0003800000 */
.L_x_90:
[----:B-----5:R-:W-:Y:S01]  /*4580*/  IMAD.U32 R4, R114, 0x10000, RZ ;  /* 0x0001000072047824 */ /* 0x020fe200078e00ff */
[----:B------:R-:W-:Y:S01]  /*4590*/  ISETP.GT.AND P6, PT, R3, 0x88, P6 ;  /* 0x000000880300780c */ /* 0x000fe200037c4270 */
[----:B------:R-:W-:Y:S01]  /*45a0*/  @P4 IMAD.MOV.U32 R5, RZ, RZ, R15 ;  /* 0x000000ffff054224 */ /* 0x000fe200078e000f */
[----:B------:R-:W-:Y:S01]  /*45b0*/  BSSY B1, `(.L_x_92) ;  /* 0x0000009000017945 */ /* 0x000fe20003800000 */
[----:B------:R-:W-:-:S04]  /*45c0*/  FMUL R4, R4, R89 ;  /* 0x0000005904047220 */ /* 0x000fc80000400000 */
[----:B------:R-:W-:-:S05]  /*45d0*/  FFMA R4, R25, R88, R4 ;  /* 0x0000005819047223 */ /* 0x000fca0000000004 */
[----:B------:R-:W-:-:S04]  /*45e0*/  F2FP.BF16.F32.PACK_AB R4, RZ, R4 ;  /* 0x00000004ff04723e */ /* 0x000fc800000010ff */
[----:B------:R-:W-:Y:S01]  /*45f0*/  PRMT R6, R4, 0x7610, R6 ;  /* 0x0000761004067816 */ /* 0x000fe20000000006 */
[----:B------:R-:W-:-:S05]  /*4600*/  @P4 IMAD.MOV.U32 R4, RZ, RZ, R14 ;  /* 0x000000ffff044224 */ /* 0x000fca00078e000e */
[----:B------:R3:W-:Y:S01]  /*4610*/  @P4 STG.E.U16 desc[UR36][R4.64+0x2], R6 ;  /* 0x0000020604004986 */ /* 0x0007e2000c101524 */
[----:B------:R-:W-:Y:S05]  /*4620*/  @!P6 BRA `(.L_x_93) ;  /* 0x000000000004e947 */ /* 0x000fea0003800000 */
[----:B------:R4:W5:Y:S02]  /*4630*/  LDG.E.LTC128B.U16 R114, desc[UR36][R8.64] ;  /* 0x0000002408727981 */ /* 0x000964000c1e1520 */
.L_x_93:
[----:B------:R-:W-:Y:S05]  /*4640*/  BSYNC B1 ;  /* 0x0000000000017941 */ /* 0x000fea0003800000 */
.L_x_92:
[----:B---3-5:R-:W-:Y:S01]  /*4650*/  IMAD.U32 R4, R114, 0x10000, RZ ;  /* 0x0001000072047824 */ /* 0x028fe200078e00ff */
[----:B------:R-:W-:Y:S01]  /*4660*/  ISETP.NE.AND P4, PT, R117, RZ, PT ;  /* 0x000000ff7500720c */ /* 0x000fe20003f85270 */
[----:B------:R-:W-:Y:S02]  /*4670*/  BSSY B1, `(.L_x_94) ;  /* 0x0000008000017945 */ /* 0x000fe40003800000 */
[----:B------:R-:W-:Y:S01]  /*4680*/  FMUL R5, R4, R89 ;  /* 0x0000005904057220 */ /* 0x000fe20000400000 */
[----:B------:R-:W-:-:S03]  /*4690*/  ISETP.GT.AND P4, PT, R3, 0x88, P4 ;  /* 0x000000880300780c */ /* 0x000fc60002784270 */
[----:B------:R-:W-:-:S05]  /*46a0*/  FFMA R5, R26, R88, R5 ;  /* 0x000000581a057223 */ /* 0x000fca0000000005 */
[----:B------:R-:W-:-:S05]  /*46b0*/  F2FP.BF16.F32.PACK_AB R5, RZ, R5 ;  /* 0x00000005ff05723e */ /* 0x000fca00000010ff */
[----:B------:R3:W-:Y:S01]  /*46c0*/  @P6 STG.E.U16 desc[UR36][R20.64], R5 ;  /* 0x0000000514006986 */ /* 0x0007e2000c101524 */
[----:B------:R-:W-:Y:S05]  /*46d0*/  @!P4 BRA `(.L_x_95) ;  /* 0x000000000004c947 */ /* 0x000fea0003800000 */
[----:B------:R0:W5:Y:S02]  /*46e0*/  LDG.E.LTC128B.U16 R114, desc[UR36][R12.64+0x2] ;  /* 0x000002240c727981 */ /* 0x000164000c1e1520 */
.L_x_95:
[----:B------:R-:W-:Y:S05]  /*46f0*/  BSYNC B1 ;  /* 0x0000000000017941 */ /* 0x000fea0003800000 */
.L_x_94:
[----:B-----5:R-:W-:Y:S01]  /*4700*/  IMAD.U32 R4, R114, 0x10000, RZ ;  /* 0x0001000072047824 */ /* 0x020fe200078e00ff */
[----:B------:R-:W-:Y:S01]  /*4710*/  ISETP.NE.AND P6, PT, R115, RZ, PT ;  /* 0x000000ff7300720c */ /* 0x000fe20003fc5270 */
[----:B------:R-:W-:Y:S02]  /*4720*/  BSSY B1, `(.L_x_96) ;  /* 0x0000008000017945 */ /* 0x000fe40003800000 */
[----:B------:R-:W-:-:S04]  /*4730*/  FMUL R4, R4, R89 ;  /* 0x0000005904047220 */ /* 0x000fc80000400000 */
[----:B------:R-:W-:-:S05]  /*4740*/  FFMA R4, R27, R88, R4 ;  /* 0x000000581b047223 */ /* 0x000fca0000000004 */
[----:B------:R-:W-:-:S05]  /*4750*/  F2FP.BF16.F32.PACK_AB R4, RZ, R4 ;  /* 0x00000004ff04723e */ /* 0x000fca00000010ff */
[----:B------:R0:W-:Y:S01]  /*4760*/  @P4 STG.E.U16 desc[UR36][R64.64+0x2], R4 ;  /* 0x0000020440004986 */ /* 0x0001e2000c101524 */
[----:B------:R-:W-:-:S13]  /*4770*/  ISETP.GT.AND P4, PT, R3, 0x80, P6 ;  /* 0x000000800300780c */ /* 0x000fda0003784270 */
[----:B0-----:R-:W-:Y:S05]  /*4780*/  @!P4 BRA `(.L_x_97) ;  /* 0x000000000004c947 */ /* 0x001fea0003800000 */
[----:B------:R0:W5:Y:S02]  /*4790*/  LDG.E.LTC128B.U16 R114, desc[UR36][R60.64+0x10] ;  /* 0x000010243c727981 */ /* 0x000164000c1e1520 */
.L_x_97:
[----:B------:R-:W-:Y:S05]  /*47a0*/  BSYNC B1 ;  /* 0x0000000000017941 */ /* 0x000fea0003800000 */
.L_x_96:
[----:B-----5:R-:W-:Y:S01]  /*47b0*/  IMAD.U32 R4, R114, 0x10000, RZ ;  /* 0x0001000072047824 */ /* 0x020fe200078e00ff */
[----:B------:R-:W-:Y:S01]  /*47c0*/  ISETP.NE.AND P6, PT, R118, RZ, PT ;  /* 0x000000ff7600720c */ /* 0x000fe20003fc5270 */
[----:B------:R-:W-:Y:S02]  /*47d0*/  BSSY B1, `(.L_x_98) ;  /* 0x000000b000017945 */ /* 0x000fe40003800000 */
[----:B---3--:R-:W-:Y:S01]  /*47e0*/  FMUL R5, R4, R89 ;  /* 0x0000005904057220 */ /* 0x008fe20000400000 */
[----:B------:R-:W-:-:S03]  /*47f0*/  @P4 IMAD.MOV.U32 R4, RZ, RZ, R14 ;  /* 0x000000ffff044224 */ /* 0x000fc600078e000e */
[----:B------:R-:W-:-:S05]  /*4800*/  FFMA R5, R28, R88, R5 ;  /* 0x000000581c057223 */ /* 0x000fca0000000005 */
[----:B------:R-:W-:-:S04]  /*4810*/  F2FP.BF16.F32.PACK_AB R5, RZ, R5 ;  /* 0x00000005ff05723e */ /* 0x000fc800000010ff */
[----:B------:R-:W-:Y:S01]  /*4820*/  PRMT R6, R5, 0x7610, R6 ;  /* 0x0000761005067816 */ /* 0x000fe20000000006 */
[----:B------:R-:W-:-:S05]  /*4830*/  @P4 IMAD.MOV.U32 R5, RZ, RZ, R15 ;  /* 0x000000ffff054224 */ /* 0x000fca00078e000f */
[----:B------:R3:W-:Y:S01]  /*4840*/  @P4 STG.E.U16 desc[UR36][R4.64+0x10], R6 ;  /* 0x0000100604004986 */ /* 0x0007e2000c101524 */
[----:B------:R-:W-:-:S13]  /*4850*/  ISETP.GT.AND P4, PT, R3, 0x80, P6 ;  /* 0x000000800300780c */ /* 0x000fda0003784270 */
[----:B---3--:R-:W-:Y:S05]  /*4860*/  @!P4 BRA `(.L_x_99) ;  /* 0x000000000004c947 */ /* 0x008fea0003800000 */
[----:B------:R3:W5:Y:S02]  /*4870*/  LDG.E.LTC128B.U16 R114, desc[UR36][R60.64+0x12] ;  /* 0x000012243c727981 */ /* 0x000764000c1e1520 */
.L_x_99:
[----:B------:R-:W-:Y:S05]  /*4880*/  BSYNC B1 ;  /* 0x0000000000017941 */ /* 0x000fea0003800000 */
.L_x_98:
[----:B-----5:R-:W-:Y:S01]  /*4890*/  IMAD.U32 R4, R114, 0x10000, RZ ;  /* 0x0001000072047824 */ /* 0x020fe200078e00ff */
[----:B------:R-:W-:Y:S01]  /*48a0*/  BSSY B1, `(.L_x_100) ;  /* 0x000000c000017945 */ /* 0x000fe20003800000 */
[----:B------:R-:W-:Y:S02]  /*48b0*/  @P4 IMAD.MOV.U32 R5, RZ, RZ, R15 ;  /* 0x000000ffff054224 */ /* 0x000fe400078e000f */
[----:B------:R-:W-:-:S04]  /*48c0*/  FMUL R4, R4, R89 ;  /* 0x0000005904047220 */ /* 0x000fc80000400000 */
[----:B------:R-:W-:-:S05]  /*48d0*/  FFMA R4, R29, R88, R4 ;  /* 0x000000581d047223 */ /* 0x000fca0000000004 */
[----:B------:R-:W-:-:S04]  /*48e0*/  F2FP.BF16.F32.PACK_AB R4, RZ, R4 ;  /* 0x00000004ff04723e */ /* 0x000fc800000010ff */
[----:B------:R-:W-:Y:S01]  /*48f0*/  PRMT R6, R4, 0x7610, R6 ;  /* 0x0000761004067816 */ /* 0x000fe20000000006 */
[----:B------:R-:W-:-:S05]  /*4900*/  @P4 IMAD.MOV.U32 R4, RZ, RZ, R14 ;  /* 0x000000ffff044224 */ /* 0x000fca00078e000e */
[----:B------:R0:W-:Y:S01]  /*4910*/  @P4 STG.E.U16 desc[UR36][R4.64+0x12], R6 ;  /* 0x0000120604004986 */ /* 0x0001e2000c101524 */
[----:B------:R-:W-:-:S04]  /*4920*/  ISETP.NE.AND P4, PT, R115, RZ, PT ;  /* 0x000000ff7300720c */ /* 0x000fc80003f85270 */
[----:B------:R-:W-:-:S13]  /*4930*/  ISETP.GT.AND P4, PT, R3, 0x88, P4 ;  /* 0x000000880300780c */ /* 0x000fda0002784270 */
[----:B0-----:R-:W-:Y:S05]  /*4940*/  @!P4 BRA `(.L_x_101) ;  /* 0x000000000004c947 */ /* 0x001fea0003800000 */
[----:B------:R0:W5:Y:S02]  /*4950*/  LDG.E.LTC128B.U16 R114, desc[UR36][R12.64+0x10] ;  /* 0x000010240c727981 */ /* 0x000164000c1e1520 */
.L_x_101:
[----:B------:R-:W-:Y:S05]  /*4960*/  BSYNC B1 ;  /* 0x0000000000017941 */ /* 0x000fea0003800000 */
.L_x_100:
        /* <DEDUP_REMOVED lines=9> */
.L_x_103:
[----:B------:R-:W-:Y:S05]  /*4a00*/  BSYNC B1 ;  /* 0x0000000000017941 */ /* 0x000fea0003800000 */
.L_x_102:
[----:B-----5:R-:W-:Y:S01]  /*4a10*/  IMAD.U32 R4, R114, 0x10000, RZ ;  /* 0x0001000072047824 */ /* 0x020fe200078e00ff */
[----:B------:R-:W-:Y:S01]  /*4a20*/  ISETP.NE.AND P6, PT, R119, RZ, PT ;  /* 0x000000ff7700720c */ /* 0x000fe20003fc5270 */
        /* <DEDUP_REMOVED lines=8> */
[----:B------:R-:W-:-:S13]  /*4ab0*/  ISETP.GT.AND P4, PT, R3, 0x80, P6 ;  /* 0x000000800300780c */ /* 0x000fda0003784270 */
[----:B0-----:R-:W-:Y:S05]  /*4ac0*/  @!P4 BRA `(.L_x_105) ;  /* 0x000000000004c947 */ /* 0x001fea0003800000 */
[----:B------:R0:W5:Y:S02]  /*4ad0*/  LDG.E.LTC128B.U16 R114, desc[UR36][R60.64+0x20] ;  /* 0x000020243c727981 */ /* 0x000164000c1e1520 */
.L_x_105:
[----:B------:R-:W-:Y:S05]  /*4ae0*/  BSYNC B1 ;  /* 0x0000000000017941 */ /* 0x000fea0003800000 */
.L_x_104:
[----:B-----5:R-:W-:Y:S01]  /*4af0*/  IMAD.U32 R4, R114, 0x10000, RZ ;  /* 0x0001000072047824 */ /* 0x020fe200078e00ff */
[----:B------:R-:W-:Y:S01]  /*4b00*/  ISETP.NE.AND P6, PT, R101, RZ, PT ;  /* 0x000000ff6500720c */ /* 0x000fe20003fc5270 */
[----:B------:R-:W-:Y:S02]  /*4b10*/  BSSY B1, `(.L_x_106) ;  /* 0x000000b000017945 */ /* 0x000fe40003800000 */
[----:B------:R-:W-:Y:S01]  /*4b20*/  FMUL R5, R4, R89 ;  /* 0x0000005904057220 */ /* 0x000fe20000400000 */
[----:B------:R-:W-:-:S03]  /*4b30*/  @P4 IMAD.MOV.U32 R4, RZ, RZ, R14 ;  /* 0x000000ffff044224 */ /* 0x000fc600078e000e */
        /* <DEDUP_REMOVED lines=8> */
.L_x_107:
[----:B------:R-:W-:Y:S05]  /*4bc0*/  BSYNC B1 ;  /* 0x0000000000017941 */ /* 0x000fea0003800000 */
.L_x_106:
        /* <DEDUP_REMOVED lines=13> */
.L_x_109:
[----:B------:R-:W-:Y:S05]  /*4ca0*/  BSYNC B1 ;  /* 0x0000000000017941 */ /* 0x000fea0003800000 */
.L_x_108:
[----:B-----5:R-:W-:Y:S01]  /*4cb0*/  IMAD.U32 R4, R114, 0x10000, RZ ;  /* 0x0001000072047824 */ /* 0x020fe200078e00ff */
[----:B------:R-:W-:Y:S03]  /*4cc0*/  BSSY B1, `(.L_x_110) ;  /* 0x000000b000017945 */ /* 0x000fe60003800000 */
        /* <DEDUP_REMOVED lines=10> */
.L_x_111:
[----:B------:R-:W-:Y:S05]  /*4d70*/  BSYNC B1 ;  /* 0x0000000000017941 */ /* 0x000fea0003800000 */
.L_x_110:
        /* <DEDUP_REMOVED lines=13> */
.L_x_113:
[----:B------:R-:W-:Y:S05]  /*4e50*/  BSYNC B1 ;  /* 0x0000000000017941 */ /* 0x000fea0003800000 */
.L_x_112:
        /* <DEDUP_REMOVED lines=13> */
.L_x_115:
[----:B------:R-:W-:Y:S05]  /*4f30*/  BSYNC B1 ;  /* 0x0000000000017941 */ /* 0x000fea0003800000 */
.L_x_114:
        /* <DEDUP_REMOVED lines=13> */
.L_x_117:
[----:B------:R-:W-:Y:S05]  /*5010*/  BSYNC B1 ;  /* 0x0000000000017941 */ /* 0x000fea0003800000 */
.L_x_116:
[----:B-----5:R-:W-:Y:S01]  /*5020*/  IMAD.U32 R4, R114, 0x10000, RZ ;  /* 0x0001000072047824 */ /* 0x020fe200078e00ff */
[----:B------:R-:W-:Y:S03]  /*5030*/  BSSY B1, `(.L_x_118) ;  /* 0x000000b000017945 */ /* 0x000fe60003800000 */
[----:B------:R-:W-:Y:S01]  /*5040*/  FMUL R5, R4, R89 ;  /* 0x0000005904057220 */ /* 0x000fe20000400000 */
[----:B------:R-:W-:-:S03]  /*5050*/  @P4 MOV R4, R10 ;  /* 0x0000000a00044202 */ /* 0x000fc60000000f00 */
        /* <DEDUP_REMOVED lines=8> */
.L_x_119:
[----:B------:R-:W-:Y:S05]  /*50e0*/  BSYNC B1 ;  /* 0x0000000000017941 */ /* 0x000fea0003800000 */
.L_x_118:
        /* <DEDUP_REMOVED lines=13> */
.L_x_121:
[----:B------:R-:W-:Y:S05]  /*51c0*/  BSYNC B1 ;  /* 0x0000000000017941 */ /* 0x000fea0003800000 */
.L_x_120:
        /* <DEDUP_REMOVED lines=13> */
.L_x_123:
[----:B------:R-:W-:Y:S05]  /*52a0*/  BSYNC B1 ;  /* 0x0000000000017941 */ /* 0x000fea0003800000 */
.L_x_122:
        /* <DEDUP_REMOVED lines=13> */
.L_x_125:
[----:B------:R-:W-:Y:S05]  /*5380*/  BSYNC B1 ;  /* 0x0000000000017941 */ /* 0x000fea0003800000 */
.L_x_124:
        /* <DEDUP_REMOVED lines=12> */
.L_x_127:
[----:B------:R-:W-:Y:S05]  /*5450*/  BSYNC B1 ;  /* 0x0000000000017941 */ /* 0x000fea0003800000 */
.L_x_126:
        /* <DEDUP_REMOVED lines=13> */
.L_x_129:
[----:B------:R-:W-:Y:S05]  /*5530*/  BSYNC B1 ;  /* 0x0000000000017941 */ /* 0x000fea0003800000 */
.L_x_128:
        /* <DEDUP_REMOVED lines=12> */
.L_x_131:
[----:B------:R-:W-:Y:S05]  /*5600*/  BSYNC B1 ;  /* 0x0000000000017941 */ /* 0x000fea0003800000 */
.L_x_130:
        /* <DEDUP_REMOVED lines=12> */
.L_x_133:
[----:B------:R-:W-:Y:S05]  /*56d0*/  BSYNC B1 ;  /* 0x0000000000017941 */ /* 0x000fea0003800000 */
.L_x_132:
[----:B-----5:R-:W-:Y:S01]  /*56e0*/  IMAD.U32 R4, R114, 0x10000, RZ ;  /* 0x0001000072047824 */ /* 0x020fe200078e00ff */
[----:B------:R-:W-:Y:S01]  /*56f0*/  ISETP.GT.AND P5, PT, R3, 0x88, P5 ;  /* 0x000000880300780c */ /* 0x000fe20002fa4270 */
        /* <DEDUP_REMOVED lines=8> */
[----:B------:R-:W-:Y:S05]  /*5780*/  @!P5 BRA `(.L_x_135) ;  /* 0x000000000004d947 */ /* 0x000fea0003800000 */
[----:B------:R0:W5:Y:S02]  /*5790*/  LDG.E.LTC128B.U16 R114, desc[UR36][R12.64+0x52] ;  /* 0x000052240c727981 */ /* 0x000164000c1e1520 */
.L_x_135:
[----:B------:R-:W-:Y:S05]  /*57a0*/  BSYNC B1 ;  /* 0x0000000000017941 */ /* 0x000fea0003800000 */
.L_x_134:
[----:B0----5:R-:W-:Y:S01]  /*57b0*/  IMAD.U32 R4, R114, 0x10000, RZ ;  /* 0x0001000072047824 */ /* 0x021fe200078e00ff */
        /* <DEDUP_REMOVED lines=11> */
.L_x_137:
[----:B------:R-:W-:Y:S05]  /*5870*/  BSYNC B1 ;  /* 0x0000000000017941 */ /* 0x000fea0003800000 */
.L_x_136:
[----:B0----5:R-:W-:Y:S01]  /*5880*/  IMAD.U32 R4, R114, 0x10000, RZ ;  /* 0x0001000072047824 */ /* 0x021fe200078e00ff */
        /* <DEDUP_REMOVED lines=11> */
.L_x_139:
[----:B------:R-:W-:Y:S05]  /*5940*/  BSYNC B1 ;  /* 0x0000000000017941 */ /* 0x000fea0003800000 */
.L_x_138:
        /* <DEDUP_REMOVED lines=12> */
.L_x_141:
[----:B------:R-:W-:Y:S05]  /*5a10*/  BSYNC B1 ;  /* 0x0000000000017941 */ /* 0x000fea0003800000 */
.L_x_140:
        /* <DEDUP_REMOVED lines=12> */
.L_x_143:
[----:B------:R-:W-:Y:S05]  /*5ae0*/  BSYNC B1 ;  /* 0x0000000000017941 */ /* 0x000fea0003800000 */
.L_x_142:
        /* <DEDUP_REMOVED lines=12> */
.L_x_145:
[----:B------:R-:W-:Y:S05]  /*5bb0*/  BSYNC B1 ;  /* 0x0000000000017941 */ /* 0x000fea0003800000 */
.L_x_144:
        /* <DEDUP_REMOVED lines=12> */
.L_x_147:
[----:B------:R-:W-:Y:S05]  /*5c80*/  BSYNC B1 ;  /* 0x0000000000017941 */ /* 0x000fea0003800000 */
.L_x_146:
        /* <DEDUP_REMOVED lines=9> */
.L_x_149:
[----:B------:R-:W-:Y:S05]  /*5d20*/  BSYNC B1 ;  /* 0x0000000000017941 */ /* 0x000fea0003800000 */
.L_x_148:
        /* <DEDUP_REMOVED lines=12> */
.L_x_151:
[----:B------:R-:W-:Y:S05]  /*5df0*/  BSYNC B1 ;  /* 0x0000000000017941 */ /* 0x000fea0003800000 */
.L_x_150:
[----:B------:R-:W-:Y:S05]  /*5e00*/  @!P0 BRA `(.L_x_152) ;  /* 0x0000001400848947 */ /* 0x000fea0003800000 */
[----:B-----5:R-:W-:-:S04]  /*5e10*/  IMAD.U32 R114, R114, 0x10000, RZ ;  /* 0x0001000072727824 */ /* 0x020fc800078e00ff */
[----:B------:R-:W-:-:S04]  /*5e20*/  FMUL R114, R114, R89 ;  /* 0x0000005972727220 */ /* 0x000fc80000400000 */
[----:B------:R-:W-:-:S05]  /*5e30*/  FFMA R114, R55, R88, R114 ;  /* 0x0000005837727223 */ /* 0x000fca0000000072 */
[----:B------:R-:W-:-:S05]  /*5e40*/  F2FP.BF16.F32.PACK_AB R114, RZ, R114 ;  /* 0x00000072ff72723e */ /* 0x000fca00000010ff */
[----:B------:R0:W-:Y:S01]  /*5e50*/  STG.E.U16 desc[UR36][R10.64+0x72], R114 ;  /* 0x000072720a007986 */ /* 0x0001e2000c101524 */
[----:B------:R-:W-:Y:S05]  /*5e60*/  BRA `(.L_x_152) ;  /* 0x00000014006c7947 */ /* 0x000fea0003800000 */
.L_x_29:
[----:B------:R-:W-:Y:S01]  /*5e70*/  ULDC.64 UR4, c[0x0][0x5c0] ;  /* 0x0001700000047ab9 */ /* 0x000fe20000000a00 */
[-C--:B------:R-:W-:Y:S01]  /*5e80*/  FMUL R56, R56, R88.reuse ;  /* 0x0000005838387220 */ /* 0x080fe20000400000 */
[----:B------:R-:W-:Y:S01]  /*5e90*/  LEA R10, P1, R112, UR4, 0x1 ;  /* 0x00000004700a7c11 */ /* 0x000fe2000f8208ff */
[----:B------:R-:W-:Y:S01]  /*5ea0*/  IMAD.SHL.U32 R7, R94, 0x2, RZ ;  /* 0x000000025e077824 */ /* 0x000fe200078e00ff */
[----:B------:R-:W-:Y:S01]  /*5eb0*/  ISETP.GT.AND P3, PT, R4, 0x1, PT ;  /* 0x000000010400780c */ /* 0x000fe20003f64270 */
[----:B------:R-:W-:Y:S01]  /*5ec0*/  FMUL R57, R57, R88 ;  /* 0x0000005839397220 */ /* 0x000fe20000400000 */
[----:B------:R-:W-:Y:S01]  /*5ed0*/  F2FP.BF16.F32.PACK_AB R56, RZ, R56 ;  /* 0x00000038ff38723e */ /* 0x000fe200000010ff */
[-C--:B------:R-:W-:Y:S01]  /*5ee0*/  FMUL R58, R58, R88.reuse ;  /* 0x000000583a3a7220 */ /* 0x080fe20000400000 */
[----:B------:R-:W-:Y:S01]  /*5ef0*/  LEA.HI.X R11, R112, UR5, R105, 0x1, P1 ;  /* 0x00000005700b7c11 */ /* 0x000fe200088f0c69 */
[-C--:B------:R-:W-:Y:S01]  /*5f00*/  FMUL R59, R59, R88.reuse ;  /* 0x000000583b3b7220 */ /* 0x080fe20000400000 */
[----:B------:R-:W-:Y:S01]  /*5f10*/  ISETP.GT.AND P1, PT, R3, RZ, P3 ;  /* 0x000000ff0300720c */ /* 0x000fe20001f24270 */
[----:B------:R-:W-:Y:S01]  /*5f20*/  IMAD.SHL.U32 R19, R95, 0x2, RZ ;  /* 0x000000025f137824 */ /* 0x000fe200078e00ff */
[----:B------:R-:W-:Y:S01]  /*5f30*/  ISETP.GT.AND P2, PT, R3, 0x8, P6 ;  /* 0x000000080300780c */ /* 0x000fe20003744270 */
[----:B------:R-:W-:Y:S01]  /*5f40*/  @P0 STG.E.U16 desc[UR36][R10.64], R56 ;  /* 0x000000380a000986 */ /* 0x000fe2000c101524 */
[----:B------:R-:W-:Y:S01]  /*5f50*/  SHF.L.U64.HI R5, R94, 0x1, R93 ;  /* 0x000000015e057819 */ /* 0x000fe2000001025d */
[----:B------:R-:W-:Y:S01]  /*5f60*/  FMUL R60, R60, R88 ;  /* 0x000000583c3c7220 */ /* 0x000fe20000400000 */
[----:B------:R-:W-:Y:S01]  /*5f70*/  IADD3 R8, P0, R7, R10, RZ ;  /* 0x0000000a07087210 */ /* 0x000fe20007f1e0ff */
[-C--:B------:R-:W-:Y:S01]  /*5f80*/  FMUL R61, R61, R88.reuse ;  /* 0x000000583d3d7220 */ /* 0x080fe20000400000 */
[----:B------:R-:W-:Y:S01]  /*5f90*/  F2FP.BF16.F32.PACK_AB R57, RZ, R57 ;  /* 0x00000039ff39723e */ /* 0x000fe200000010ff */
[----:B------:R-:W-:Y:S01]  /*5fa0*/  FMUL R63, R63, R88 ;  /* 0x000000583f3f7220 */ /* 0x000fe20000400000 */
[----:B------:R-:W-:Y:S01]  /*5fb0*/  F2FP.BF16.F32.PACK_AB R58, RZ, R58 ;  /* 0x0000003aff3a723e */ /* 0x000fe200000010ff */
[----:B------:R-:W-:Y:S01]  /*5fc0*/  IMAD.X R9, R5, 0x1, R11, P0 ;  /* 0x0000000105097824 */ /* 0x000fe200000e060b */
[----:B------:R-:W-:Y:S01]  /*5fd0*/  ISETP.GT.AND P0, PT, R3, 0x8, P3 ;  /* 0x000000080300780c */ /* 0x000fe20001f04270 */
[----:B------:R-:W-:Y:S01]  /*5fe0*/  @P1 STG.E.U16 desc[UR36][R10.64+0x2], R57 ;  /* 0x000002390a001986 */ /* 0x000fe2000c101524 */
[----:B------:R-:W-:Y:S01]  /*5ff0*/  F2FP.BF16.F32.PACK_AB R59, RZ, R59 ;  /* 0x0000003bff3b723e */ /* 0x000fe200000010ff */
[----:B------:R-:W-:Y:S01]  /*6000*/  FMUL R62, R62, R88 ;  /* 0x000000583e3e7220 */ /* 0x000fe20000400000 */
[----:B------:R-:W-:Y:S01]  /*6010*/  SHF.L.U64.HI R13, R95, 0x1, R92 ;  /* 0x000000015f0d7819 */ /* 0x000fe2000001025c */
[----:B------:R-:W-:Y:S01]  /*6020*/  @P2 STG.E.U16 desc[UR36][R8.64], R58 ;  /* 0x0000003a08002986 */ /* 0x000fe2000c101524 */
[----:B------:R-:W-:Y:S01]  /*6030*/  IADD3 R6, P1, P2, R19, R10, R7 ;  /* 0x0000000a13067210 */ /* 0x000fe20007a3e007 */
[-C--:B------:R-:W-:Y:S01]  /*6040*/  FMUL R64, R64, R88.reuse ;  /* 0x0000005840407220 */ /* 0x080fe20000400000 */
[C---:B------:R-:W-:Y:S01]  /*6050*/  ISETP.GT.AND P4, PT, R4.reuse, 0x8, PT ;  /* 0x000000080400780c */ /* 0x040fe20003f84270 */
[-C--:B------:R-:W-:Y:S01]  /*6060*/  FMUL R65, R65, R88.reuse ;  /* 0x0000005841417220 */ /* 0x080fe20000400000 */
[----:B------:R-:W-:Y:S01]  /*6070*/  ISETP.GT.AND P3, PT, R4, 0x9, PT ;  /* 0x000000090400780c */ /* 0x000fe20003f64270 */
[-C--:B------:R-:W-:Y:S01]  /*6080*/  FMUL R66, R66, R88.reuse ;  /* 0x0000005842427220 */ /* 0x080fe20000400000 */
[----:B------:R-:W-:Y:S01]  /*6090*/  IADD3.X R7, R13, R11, R5, P1, P2 ;  /* 0x0000000b0d077210 */ /* 0x000fe20000fe4405 */
[----:B------:R-:W-:Y:S01]  /*60a0*/  @P0 STG.E.U16 desc[UR36][R8.64+0x2], R59 ;  /* 0x0000023b08000986 */ /* 0x000fe2000c101524 */
[----:B------:R-:W-:Y:S01]  /*60b0*/  ISETP.GT.AND P1, PT, R3, RZ, P4 ;  /* 0x000000ff0300720c */ /* 0x000fe20002724270 */
[-C--:B------:R-:W-:Y:S01]  /*60c0*/  FMUL R67, R67, R88.reuse ;  /* 0x0000005843437220 */ /* 0x080fe20000400000 */
[----:B------:R-:W-:Y:S01]  /*60d0*/  ISETP.GT.AND P0, PT, R3, RZ, P3 ;  /* 0x000000ff0300720c */ /* 0x000fe20001f04270 */
[----:B------:R-:W-:Y:S01]  /*60e0*/  FMUL R68, R68, R88 ;  /* 0x0000005844447220 */ /* 0x000fe20000400000 */
[----:B------:R-:W-:Y:S01]  /*60f0*/  F2FP.BF16.F32.PACK_AB R60, RZ, R60 ;  /* 0x0000003cff3c723e */ /* 0x000fe200000010ff */
[-C--:B------:R-:W-:Y:S01]  /*6100*/  FMUL R69, R69, R88.reuse ;  /* 0x0000005845457220 */ /* 0x080fe20000400000 */
[----:B------:R-:W-:Y:S01]  /*6110*/  F2FP.BF16.F32.PACK_AB R61, RZ, R61 ;  /* 0x0000003dff3d723e */ /* 0x000fe200000010ff */
[-C--:B------:R-:W-:Y:S01]  /*6120*/  FMUL R70, R70, R88.reuse ;  /* 0x0000005846467220 */ /* 0x080fe20000400000 */
[----:B------:R-:W-:Y:S01]  /*6130*/  F2FP.BF16.F32.PACK_AB R63, RZ, R63 ;  /* 0x0000003fff3f723e */ /* 0x000fe200000010ff */
[----:B------:R-:W-:Y:S01]  /*6140*/  FMUL R71, R71, R88 ;  /* 0x0000005847477220 */ /* 0x000fe20000400000 */
[----:B------:R-:W-:Y:S01]  /*6150*/  F2FP.BF16.F32.PACK_AB R62, RZ, R62 ;  /* 0x0000003eff3e723e */ /* 0x000fe200000010ff */
[----:B------:R-:W-:Y:S01]  /*6160*/  FMUL R72, R72, R88 ;  /* 0x0000005848487220 */ /* 0x000fe20000400000 */
[----:B------:R-:W-:Y:S01]  /*6170*/  F2FP.BF16.F32.PACK_AB R64, RZ, R64 ;  /* 0x00000040ff40723e */ /* 0x000fe200000010ff */
[----:B------:R-:W-:Y:S01]  /*6180*/  @P1 STG.E.U16 desc[UR36][R10.64+0x10], R60 ;  /* 0x0000103c0a001986 */ /* 0x000fe2000c101524 */
[----:B------:R-:W-:Y:S01]  /*6190*/  ISETP.GT.AND P1, PT, R3, 0x8, P4 ;  /* 0x000000080300780c */ /* 0x000fe20002724270 */
[-C--:B------:R-:W-:Y:S01]  /*61a0*/  FMUL R73, R73, R88.reuse ;  /* 0x0000005849497220 */ /* 0x080fe20000400000 */
[----:B------:R-:W-:Y:S01]  /*61b0*/  ISETP.GT.AND P2, PT, R4, 0x11, PT ;  /* 0x000000110400780c */ /* 0x000fe20003f44270 */
[----:B------:R-:W-:Y:S01]  /*61c0*/  @P0 STG.E.U16 desc[UR36][R10.64+0x12], R61 ;  /* 0x0000123d0a000986 */ /* 0x000fe2000c101524 */
[----:B------:R-:W-:Y:S01]  /*61d0*/  ISETP.GT.AND P0, PT, R3, 0x8, P3 ;  /* 0x000000080300780c */ /* 0x000fe20001f04270 */
[-C--:B------:R-:W-:Y:S01]  /*61e0*/  FMUL R74, R74, R88.reuse ;  /* 0x000000584a4a7220 */ /* 0x080fe20000400000 */
[----:B------:R-:W-:Y:S01]  /*61f0*/  ISETP.GT.AND P3, PT, R4, 0x10, PT ;  /* 0x000000100400780c */ /* 0x000fe20003f64270 */
[-C--:B------:R-:W-:Y:S01]  /*6200*/  FMUL R75, R75, R88.reuse ;  /* 0x000000584b4b7220 */ /* 0x080fe20000400000 */
[----:B------:R-:W-:Y:S01]  /*6210*/  F2FP.BF16.F32.PACK_AB R65, RZ, R65 ;  /* 0x00000041ff41723e */ /* 0x000fe200000010ff */
[----:B------:R-:W-:Y:S01]  /*6220*/  FMUL R76, R76, R88 ;  /* 0x000000584c4c7220 */ /* 0x000fe20000400000 */
[----:B------:R-:W-:Y:S01]  /*6230*/  F2FP.BF16.F32.PACK_AB R66, RZ, R66 ;  /* 0x00000042ff42723e */ /* 0x000fe200000010ff */
[----:B------:R-:W-:Y:S01]  /*6240*/  FMUL R77, R77, R88 ;  /* 0x000000584d4d7220 */ /* 0x000fe20000400000 */
[----:B------:R-:W-:Y:S01]  /*6250*/  F2FP.BF16.F32.PACK_AB R67, RZ, R67 ;  /* 0x00000043ff43723e */ /* 0x000fe200000010ff */
[----:B------:R-:W-:Y:S01]  /*6260*/  @P1 STG.E.U16 desc[UR36][R8.64+0x10], R62 ;  /* 0x0000103e08001986 */ /* 0x000fe2000c101524 */
[----:B------:R-:W-:Y:S01]  /*6270*/  F2FP.BF16.F32.PACK_AB R68, RZ, R68 ;  /* 0x00000044ff44723e */ /* 0x000fe200000010ff */
[-C--:B------:R-:W-:Y:S01]  /*6280*/  FMUL R78, R78, R88.reuse ;  /* 0x000000584e4e7220 */ /* 0x080fe20000400000 */
[----:B------:R-:W-:Y:S01]  /*6290*/  ISETP.GT.AND P1, PT, R4, 0x19, PT ;  /* 0x000000190400780c */ /* 0x000fe20003f24270 */
[----:B------:R-:W-:Y:S01]  /*62a0*/  @P0 STG.E.U16 desc[UR36][R8.64+0x12], R63 ;  /* 0x0000123f08000986 */ /* 0x000fe2000c101524 */
[----:B------:R-:W-:Y:S01]  /*62b0*/  ISETP.GT.AND P0, PT, R3, RZ, P3 ;  /* 0x000000ff0300720c */ /* 0x000fe20001f04270 */
[-C--:B------:R-:W-:Y:S01]  /*62c0*/  FMUL R79, R79, R88.reuse ;  /* 0x000000584f4f7220 */ /* 0x080fe20000400000 */
[----:B------:R-:W-:Y:S01]  /*62d0*/  F2FP.BF16.F32.PACK_AB R69, RZ, R69 ;  /* 0x00000045ff45723e */ /* 0x000fe200000010ff */
[----:B------:R-:W-:Y:S01]  /*62e0*/  FMUL R80, R80, R88 ;  /* 0x0000005850507220 */ /* 0x000fe20000400000 */
[----:B------:R-:W-:Y:S01]  /*62f0*/  F2FP.BF16.F32.PACK_AB R70, RZ, R70 ;  /* 0x00000046ff46723e */ /* 0x000fe200000010ff */
        /* <DEDUP_REMOVED lines=8> */
[----:B------:R-:W-:Y:S01]  /*6380*/  @P0 STG.E.U16 desc[UR36][R10.64+0x20], R64 ;  /* 0x000020400a000986 */ /* 0x000fe2000c101524 */
[----:B------:R-:W-:Y:S01]  /*6390*/  ISETP.GT.AND P0, PT, R3, RZ, P2 ;  /* 0x000000ff0300720c */ /* 0x000fe20001704270 */
[-C--:B------:R-:W-:Y:S01]  /*63a0*/  FMUL R85, R85, R88.reuse ;  /* 0x0000005855557220 */ /* 0x080fe20000400000 */
[----:B------:R-:W-:Y:S01]  /*63b0*/  F2FP.BF16.F32.PACK_AB R75, RZ, R75 ;  /* 0x0000004bff4b723e */ /* 0x000fe200000010ff */
[-C--:B------:R-:W-:Y:S01]  /*63c0*/  FMUL R86, R86, R88.reuse ;  /* 0x0000005856567220 */ /* 0x080fe20000400000 */
[----:B------:R-:W-:Y:S01]  /*63d0*/  ISETP.GT.AND P5, PT, R4, 0x28, PT ;  /* 0x000000280400780c */ /* 0x000fe20003fa4270 */
[----:B------:R-:W-:Y:S01]  /*63e0*/  FMUL R87, R87, R88 ;  /* 0x0000005857577220 */ /* 0x000fe20000400000 */
[----:B------:R-:W-:Y:S01]  /*63f0*/  F2FP.BF16.F32.PACK_AB R76, RZ, R76 ;  /* 0x0000004cff4c723e */ /* 0x000fe200000010ff */
[-C--:B------:R-:W-:Y:S01]  /*6400*/  FMUL R24, R24, R88.reuse ;  /* 0x0000005818187220 */ /* 0x080fe20000400000 */
[----:B------:R-:W-:Y:S01]  /*6410*/  ISETP.GT.AND P4, PT, R4, 0x29, PT ;  /* 0x000000290400780c */ /* 0x000fe20003f84270 */
[-C--:B------:R-:W-:Y:S01]  /*6420*/  FMUL R25, R25, R88.reuse ;  /* 0x0000005819197220 */ /* 0x080fe20000400000 */
[----:B------:R-:W-:Y:S01]  /*6430*/  F2FP.BF16.F32.PACK_AB R77, RZ, R77 ;  /* 0x0000004dff4d723e */ /* 0x000fe200000010ff */
[----:B------:R-:W-:Y:S01]  /*6440*/  FMUL R26, R26, R88 ;  /* 0x000000581a1a7220 */ /* 0x000fe20000400000 */
[----:B------:R-:W-:Y:S01]  /*6450*/  F2FP.BF16.F32.PACK_AB R78, RZ, R78 ;  /* 0x0000004eff4e723e */ /* 0x000fe200000010ff */
[----:B------:R-:W-:Y:S01]  /*6460*/  @P0 STG.E.U16 desc[UR36][R10.64+0x22], R65 ;  /* 0x000022410a000986 */ /* 0x000fe2000c101524 */
[----:B------:R-:W-:Y:S01]  /*6470*/  ISETP.GT.AND P0, PT, R3, 0x8, P3 ;  /* 0x000000080300780c */ /* 0x000fe20001f04270 */
[-C--:B------:R-:W-:Y:S01]  /*6480*/  FMUL R27, R27, R88.reuse ;  /* 0x000000581b1b7220 */ /* 0x080fe20000400000 */
[----:B------:R-:W-:Y:S01]  /*6490*/  F2FP.BF16.F32.PACK_AB R79, RZ, R79 ;  /* 0x0000004fff4f723e */ /* 0x000fe200000010ff */
[-C--:B------:R-:W-:Y:S01]  /*64a0*/  FMUL R28, R28, R88.reuse ;  /* 0x000000581c1c7220 */ /* 0x080fe20000400000 */
[----:B------:R-:W-:Y:S01]  /*64b0*/  ISETP.GT.AND P3, PT, R4, 0x30, PT ;  /* 0x000000300400780c */ /* 0x000fe20003f64270 */
        /* <DEDUP_REMOVED lines=8> */
[----:B------:R-:W-:Y:S01]  /*6540*/  @P0 STG.E.U16 desc[UR36][R8.64+0x20], R66 ;  /* 0x0000204208000986 */ /* 0x000fe2000c101524 */
[----:B------:R-:W-:Y:S01]  /*6550*/  ISETP.GT.AND P0, PT, R3, 0x8, P2 ;  /* 0x000000080300780c */ /* 0x000fe20001704270 */
[-C--:B------:R-:W-:Y:S01]  /*6560*/  FMUL R33, R33, R88.reuse ;  /* 0x0000005821217220 */ /* 0x080fe20000400000 */
[----:B------:R-:W-:Y:S01]  /*6570*/  ISETP.GT.AND P2, PT, R4, 0x18, PT ;  /* 0x000000180400780c */ /* 0x000fe20003f44270 */
[----:B------:R-:W-:Y:S01]  /*6580*/  FMUL R34, R34, R88 ;  /* 0x0000005822227220 */ /* 0x000fe20000400000 */
[----:B------:R-:W-:Y:S01]  /*6590*/  F2FP.BF16.F32.PACK_AB R84, RZ, R84 ;  /* 0x00000054ff54723e */ /* 0x000fe200000010ff */
[-C--:B------:R-:W-:Y:S01]  /*65a0*/  FMUL R35, R35, R88.reuse ;  /* 0x0000005823237220 */ /* 0x080fe20000400000 */
[----:B------:R-:W-:Y:S01]  /*65b0*/  P2R R5, PR, RZ, 0x20 ;  /* 0x00000020ff057803 */ /* 0x000fe20000000000 */
[-C--:B------:R-:W-:Y:S01]  /*65c0*/  FMUL R36, R36, R88.reuse ;  /* 0x0000005824247220 */ /* 0x080fe20000400000 */
[----:B------:R-:W-:Y:S01]  /*65d0*/  F2FP.BF16.F32.PACK_AB R85, RZ, R85 ;  /* 0x00000055ff55723e */ /* 0x000fe200000010ff */
[----:B------:R-:W-:Y:S01]  /*65e0*/  FMUL R37, R37, R88 ;  /* 0x0000005825257220 */ /* 0x000fe20000400000 */
[----:B------:R-:W-:Y:S01]  /*65f0*/  F2FP.BF16.F32.PACK_AB R86, RZ, R86 ;  /* 0x00000056ff56723e */ /* 0x000fe200000010ff */
[-C--:B------:R-:W-:Y:S01]  /*6600*/  FMUL R38, R38, R88.reuse ;  /* 0x0000005826267220 */ /* 0x080fe20000400000 */
[----:B------:R-:W-:Y:S01]  /*6610*/  F2FP.BF16.F32.PACK_AB R87, RZ, R87 ;  /* 0x00000057ff57723e */ /* 0x000fe200000010ff */
[----:B------:R-:W-:Y:S01]  /*6620*/  @P0 STG.E.U16 desc[UR36][R8.64+0x22], R67 ;  /* 0x0000224308000986 */ /* 0x000fe2000c101524 */
[----:B------:R-:W-:Y:S01]  /*6630*/  ISETP.GT.AND P0, PT, R3, RZ, P2 ;  /* 0x000000ff0300720c */ /* 0x000fe20001704270 */
        /* <DEDUP_REMOVED lines=36> */
[----:B------:R-:W-:Y:S01]  /*6880*/  FMUL R55, R55, R88 ;  /* 0x0000005837377220 */ /* 0x000fe20000400000 */
[----:B------:R-:W-:-:S02]  /*6890*/  F2FP.BF16.F32.PACK_AB R39, RZ, R39 ;  /* 0x00000027ff27723e */ /* 0x000fc400000010ff */
[----:B------:R-:W-:Y:S01]  /*68a0*/  F2FP.BF16.F32.PACK_AB R40, RZ, R40 ;  /* 0x00000028ff28723e */ /* 0x000fe200000010ff */
[----:B------:R-:W-:Y:S01]  /*68b0*/  @P0 STG.E.U16 desc[UR36][R8.64+0x30], R70 ;  /* 0x0000304608000986 */ /* 0x000fe2000c101524 */
[----:B------:R-:W-:Y:S02]  /*68c0*/  ISETP.GT.AND P0, PT, R3, 0x8, P1 ;  /* 0x000000080300780c */ /* 0x000fe40000f04270 */
[----:B------:R-:W-:Y:S02]  /*68d0*/  ISETP.GT.AND P1, PT, R4, 0x21, PT ;  /* 0x000000210400780c */ /* 0x000fe40003f24270 */
[----:B------:R-:W-:Y:S02]  /*68e0*/  F2FP.BF16.F32.PACK_AB R41, RZ, R41 ;  /* 0x00000029ff29723e */ /* 0x000fe400000010ff */
[----:B------:R-:W-:Y:S02]  /*68f0*/  F2FP.BF16.F32.PACK_AB R42, RZ, R42 ;  /* 0x0000002aff2a723e */ /* 0x000fe400000010ff */
[----:B------:R-:W-:-:S02]  /*6900*/  F2FP.BF16.F32.PACK_AB R43, RZ, R43 ;  /* 0x0000002bff2b723e */ /* 0x000fc400000010ff */
[----:B------:R-:W-:Y:S02]  /*6910*/  F2FP.BF16.F32.PACK_AB R44, RZ, R44 ;  /* 0x0000002cff2c723e */ /* 0x000fe400000010ff */
[----:B------:R-:W-:Y:S01]  /*6920*/  F2FP.BF16.F32.PACK_AB R45, RZ, R45 ;  /* 0x0000002dff2d723e */ /* 0x000fe200000010ff */
[----:B------:R-:W-:Y:S01]  /*6930*/  @P0 STG.E.U16 desc[UR36][R8.64+0x32], R71 ;  /* 0x0000324708000986 */ /* 0x000fe2000c101524 */
[----:B------:R-:W-:Y:S02]  /*6940*/  ISETP.GT.AND P0, PT, R3, RZ, P2 ;  /* 0x000000ff0300720c */ /* 0x000fe40001704270 */
[----:B------:R-:W-:Y:S02]  /*6950*/  F2FP.BF16.F32.PACK_AB R46, RZ, R46 ;  /* 0x0000002eff2e723e */ /* 0x000fe400000010ff */
[----:B------:R-:W-:Y:S02]  /*6960*/  F2FP.BF16.F32.PACK_AB R47, RZ, R47 ;  /* 0x0000002fff2f723e */ /* 0x000fe400000010ff */
[----:B------:R-:W-:-:S02]  /*6970*/  F2FP.BF16.F32.PACK_AB R48, RZ, R48 ;  /* 0x00000030ff30723e */ /* 0x000fc400000010ff */
[----:B------:R-:W-:Y:S02]  /*6980*/  F2FP.BF16.F32.PACK_AB R49, RZ, R49 ;  /* 0x00000031ff31723e */ /* 0x000fe400000010ff */
[----:B------:R-:W-:Y:S02]  /*6990*/  F2FP.BF16.F32.PACK_AB R50, RZ, R50 ;  /* 0x00000032ff32723e */ /* 0x000fe400000010ff */
[----:B------:R-:W-:Y:S01]  /*69a0*/  F2FP.BF16.F32.PACK_AB R51, RZ, R51 ;  /* 0x00000033ff33723e */ /* 0x000fe200000010ff */
[----:B------:R-:W-:Y:S01]  /*69b0*/  @P0 STG.E.U16 desc[UR36][R10.64+0x40], R72 ;  /* 0x000040480a000986 */ /* 0x000fe2000c101524 */
[----:B------:R-:W-:Y:S02]  /*69c0*/  ISETP.GT.AND P0, PT, R3, RZ, P1 ;  /* 0x000000ff0300720c */ /* 0x000fe40000f04270 */
[----:B------:R-:W-:Y:S02]  /*69d0*/  F2FP.BF16.F32.PACK_AB R52, RZ, R52 ;  /* 0x00000034ff34723e */ /* 0x000fe400000010ff */
[----:B------:R-:W-:-:S02]  /*69e0*/  F2FP.BF16.F32.PACK_AB R53, RZ, R53 ;  /* 0x00000035ff35723e */ /* 0x000fc400000010ff */
[----:B------:R-:W-:Y:S02]  /*69f0*/  F2FP.BF16.F32.PACK_AB R54, RZ, R54 ;  /* 0x00000036ff36723e */ /* 0x000fe400000010ff */
[----:B------:R-:W-:-:S05]  /*6a00*/  F2FP.BF16.F32.PACK_AB R55, RZ, R55 ;  /* 0x00000037ff37723e */ /* 0x000fca00000010ff */
[----:B------:R-:W-:Y:S01]  /*6a10*/  @P0 STG.E.U16 desc[UR36][R10.64+0x42], R73 ;  /* 0x000042490a000986 */ /* 0x000fe2000c101524 */
[----:B------:R-:W-:Y:S02]  /*6a20*/  ISETP.GT.AND P0, PT, R3, 0x8, P2 ;  /* 0x000000080300780c */ /* 0x000fe40001704270 */
[----:B------:R-:W-:-:S11]  /*6a30*/  ISETP.GT.AND P2, PT, R4, 0x38, PT ;  /* 0x000000380400780c */ /* 0x000fd60003f44270 */
[----:B------:R-:W-:Y:S01]  /*6a40*/  @P0 STG.E.U16 desc[UR36][R8.64+0x40], R74 ;  /* 0x0000404a08000986 */ /* 0x000fe2000c101524 */
[----:B------:R-:W-:-:S13]  /*6a50*/  ISETP.GT.AND P0, PT, R3, 0x8, P1 ;  /* 0x000000080300780c */ /* 0x000fda0000f04270 */
[----:B------:R-:W-:Y:S01]  /*6a60*/  @P0 STG.E.U16 desc[UR36][R8.64+0x42], R75 ;  /* 0x0000424b08000986 */ /* 0x000fe2000c101524 */
[----:B------:R-:W-:-:S13]  /*6a70*/  ISETP.GT.AND P0, PT, R3, RZ, P5 ;  /* 0x000000ff0300720c */ /* 0x000fda0002f04270 */
[----:B------:R-:W-:Y:S01]  /*6a80*/  @P0 STG.E.U16 desc[UR36][R10.64+0x50], R76 ;  /* 0x0000504c0a000986 */ /* 0x000fe2000c101524 */
[----:B------:R-:W-:-:S13]  /*6a90*/  ISETP.GT.AND P0, PT, R3, RZ, P4 ;  /* 0x000000ff0300720c */ /* 0x000fda0002704270 */
[----:B------:R-:W-:Y:S01]  /*6aa0*/  @P0 STG.E.U16 desc[UR36][R10.64+0x52], R77 ;  /* 0x0000524d0a000986 */ /* 0x000fe2000c101524 */
[----:B------:R-:W-:-:S13]  /*6ab0*/  ISETP.GT.AND P0, PT, R3, 0x8, P5 ;  /* 0x000000080300780c */ /* 0x000fda0002f04270 */
[----:B------:R-:W-:Y:S01]  /*6ac0*/  @P0 STG.E.U16 desc[UR36][R8.64+0x50], R78 ;  /* 0x0000504e08000986 */ /* 0x000fe2000c101524 */
[----:B------:R-:W-:-:S13]  /*6ad0*/  ISETP.GT.AND P0, PT, R3, 0x8, P4 ;  /* 0x000000080300780c */ /* 0x000fda0002704270 */
[----:B------:R-:W-:Y:S01]  /*6ae0*/  @P0 STG.E.U16 desc[UR36][R8.64+0x52], R79 ;  /* 0x0000524f08000986 */ /* 0x000fe2000c101524 */
[----:B------:R-:W-:-:S13]  /*6af0*/  ISETP.GT.AND P0, PT, R3, RZ, P3 ;  /* 0x000000ff0300720c */ /* 0x000fda0001f04270 */
[----:B------:R-:W-:Y:S01]  /*6b00*/  @P0 STG.E.U16 desc[UR36][R10.64+0x60], R80 ;  /* 0x000060500a000986 */ /* 0x000fe2000c101524 */
[----:B------:R-:W-:-:S04]  /*6b10*/  ISETP.GT.AND P0, PT, R4, 0x31, PT ;  /* 0x000000310400780c */ /* 0x000fc80003f04270 */
[----:B------:R-:W-:-:S13]  /*6b20*/  ISETP.GT.AND P1, PT, R3, RZ, P0 ;  /* 0x000000ff0300720c */ /* 0x000fda0000724270 */
[----:B------:R-:W-:Y:S01]  /*6b30*/  @P1 STG.E.U16 desc[UR36][R10.64+0x62], R81 ;  /* 0x000062510a001986 */ /* 0x000fe2000c101524 */
[----:B------:R-:W-:-:S13]  /*6b40*/  ISETP.GT.AND P1, PT, R3, 0x8, P3 ;  /* 0x000000080300780c */ /* 0x000fda0001f24270 */
[----:B------:R-:W-:Y:S01]  /*6b50*/  @P1 STG.E.U16 desc[UR36][R8.64+0x60], R82 ;  /* 0x0000605208001986 */ /* 0x000fe2000c101524 */
[----:B------:R-:W-:-:S13]  /*6b60*/  ISETP.GT.AND P1, PT, R3, 0x8, P0 ;  /* 0x000000080300780c */ /* 0x000fda0000724270 */
[----:B------:R-:W-:Y:S01]  /*6b70*/  @P1 STG.E.U16 desc[UR36][R8.64+0x62], R83 ;  /* 0x0000625308001986 */ /* 0x000fe2000c101524 */
[----:B------:R-:W-:-:S05]  /*6b80*/  IADD3 R14, P1, R19, R8, RZ ;  /* 0x00000008130e7210 */ /* 0x000fca0007f3e0ff */
[----:B------:R-:W-:Y:S01]  /*6b90*/  IMAD.X R15, R13, 0x1, R9, P1 ;  /* 0x000000010d0f7824 */ /* 0x000fe200008e0609 */
[----:B------:R-:W-:-:S13]  /*6ba0*/  ISETP.GT.AND P1, PT, R3, RZ, P2 ;  /* 0x000000ff0300720c */ /* 0x000fda0001724270 */
[----:B------:R-:W-:Y:S01]  /*6bb0*/  @P1 STG.E.U16 desc[UR36][R10.64+0x70], R84 ;  /* 0x000070540a001986 */ /* 0x000fe2000c101524 */
[----:B------:R-:W-:-:S05]  /*6bc0*/  IADD3 R20, P1, R19, R8, RZ ;  /* 0x0000000813147210 */ /* 0x000fca0007f3e0ff */
[----:B------:R-:W-:Y:S01]  /*6bd0*/  IMAD.X R21, R13, 0x1, R9, P1 ;  /* 0x000000010d157824 */ /* 0x000fe200008e0609 */
[----:B------:R-:W-:-:S05]  /*6be0*/  IADD3 R12, P1, R19, R10, RZ ;  /* 0x0000000a130c7210 */ /* 0x000fca0007f3e0ff */
[----:B------:R-:W-:Y:S01]  /*6bf0*/  IMAD.X R13, R13, 0x1, R11, P1 ;  /* 0x000000010d0d7824 */ /* 0x000fe200008e060b */
[----:B------:R-:W-:-:S04]  /*6c00*/  ISETP.GT.AND P1, PT, R4, 0x39, PT ;  /* 0x000000390400780c */ /* 0x000fc80003f24270 */
[----:B------:R-:W-:-:S13]  /*6c10*/  ISETP.GT.AND P5, PT, R3, RZ, P1 ;  /* 0x000000ff0300720c */ /* 0x000fda0000fa4270 */
[----:B------:R-:W-:Y:S01]  /*6c20*/  @P5 STG.E.U16 desc[UR36][R10.64+0x72], R85 ;  /* 0x000072550a005986 */ /* 0x000fe2000c101524 */
[----:B------:R-:W-:-:S13]  /*6c30*/  ISETP.GT.AND P5, PT, R3, 0x8, P2 ;  /* 0x000000080300780c */ /* 0x000fda00017a4270 */
[----:B------:R-:W-:Y:S01]  /*6c40*/  @P5 STG.E.U16 desc[UR36][R8.64+0x70], R86 ;  /* 0x0000705608005986 */ /* 0x000fe2000c101524 */
[----:B------:R-:W-:-:S13]  /*6c50*/  ISETP.GT.AND P5, PT, R3, 0x8, P1 ;  /* 0x000000080300780c */ /* 0x000fda0000fa4270 */
[----:B------:R0:W-:Y:S01]  /*6c60*/  @P5 STG.E.U16 desc[UR36][R8.64+0x72], R87 ;  /* 0x0000725708005986 */ /* 0x0001e2000c101524 */
[C---:B------:R-:W-:Y:S02]  /*6c70*/  ISETP.GT.AND P5, PT, R3.reuse, 0x80, P6 ;  /* 0x000000800300780c */ /* 0x040fe400037a4270 */
[----:B------:R-:W-:-:S11]  /*6c80*/  ISETP.GT.AND P6, PT, R3, 0x88, P6 ;  /* 0x000000880300780c */ /* 0x000fd600037c4270 */
[----:B------:R-:W-:Y:S01]  /*6c90*/  @P5 STG.E.U16 desc[UR36][R12.64], R24 ;  /* 0x000000180c005986 */ /* 0x000fe2000c101524 */
[----:B------:R-:W-:-:S04]  /*6ca0*/  ISETP.GT.AND P5, PT, R4, 0x1, PT ;  /* 0x000000010400780c */ /* 0x000fc80003fa4270 */
[----:B------:R-:W-:-:S13]  /*6cb0*/  ISETP.GT.AND P5, PT, R3, 0x80, P5 ;  /* 0x000000800300780c */ /* 0x000fda0002fa4270 */
[----:B0-----:R-:W-:Y:S02]  /*6cc0*/  @P5 IMAD.MOV.U32 R8, RZ, RZ, R12 ;  /* 0x000000ffff085224 */ /* 0x001fe400078e000c */
[----:B------:R-:W-:-:S05]  /*6cd0*/  @P5 IMAD.MOV.U32 R9, RZ, RZ, R13 ;  /* 0x000000ffff095224 */ /* 0x000fca00078e000d */
[----:B------:R0:W-:Y:S01]  /*6ce0*/  @P5 STG.E.U16 desc[UR36][R8.64+0x2], R25 ;  /* 0x0000021908005986 */ /* 0x0001e2000c101524 */
[----:B------:R-:W-:-:S03]  /*6cf0*/  ISETP.NE.AND P5, PT, R5, RZ, PT ;  /* 0x000000ff0500720c */ /* 0x000fc60003fa5270 */
[----:B------:R-:W-:Y:S01]  /*6d00*/  @P6 STG.E.U16 desc[UR36][R14.64], R26 ;  /* 0x0000001a0e006986 */ /* 0x000fe2000c101524 */
[----:B------:R-:W-:-:S04]  /*6d10*/  ISETP.GT.AND P6, PT, R4, 0x1, PT ;  /* 0x000000010400780c */ /* 0x000fc80003fc4270 */
[----:B------:R-:W-:-:S13]  /*6d20*/  ISETP.GT.AND P6, PT, R3, 0x88, P6 ;  /* 0x000000880300780c */ /* 0x000fda00037c4270 */
[----:B------:R-:W-:Y:S01]  /*6d30*/  @P6 STG.E.U16 desc[UR36][R20.64+0x2], R27 ;  /* 0x0000021b14006986 */ /* 0x000fe2000c101524 */
[----:B------:R-:W-:-:S04]  /*6d40*/  ISETP.GT.AND P6, PT, R4, 0x8, PT ;  /* 0x000000080400780c */ /* 0x000fc80003fc4270 */
[----:B------:R-:W-:-:S13]  /*6d50*/  ISETP.GT.AND P6, PT, R3, 0x80, P6 ;  /* 0x000000800300780c */ /* 0x000fda00037c4270 */
[----:B0-----:R-:W-:Y:S02]  /*6d60*/  @P6 IMAD.MOV.U32 R8, RZ, RZ, R12 ;  /* 0x000000ffff086224 */ /* 0x001fe400078e000c */
[----:B------:R-:W-:-:S05]  /*6d70*/  @P6 IMAD.MOV.U32 R9, RZ, RZ, R13 ;  /* 0x000000ffff096224 */ /* 0x000fca00078e000d */
[----:B------:R0:W-:Y:S01]  /*6d80*/  @P6 STG.E.U16 desc[UR36][R8.64+0x10], R28 ;  /* 0x0000101c08006986 */ /* 0x0001e2000c101524 */
[----:B------:R-:W-:-:S04]  /*6d90*/  ISETP.GT.AND P6, PT, R4, 0x9, PT ;  /* 0x000000090400780c */ /* 0x000fc80003fc4270 */
[----:B------:R-:W-:-:S13]  /*6da0*/  ISETP.GT.AND P6, PT, R3, 0x80, P6 ;  /* 0x000000800300780c */ /* 0x000fda00037c4270 */
[----:B0-----:R-:W-:Y:S02]  /*6db0*/  @P6 IMAD.MOV.U32 R8, RZ, RZ, R12 ;  /* 0x000000ffff086224 */ /* 0x001fe400078e000c */
[----:B------:R-:W-:-:S05]  /*6dc0*/  @P6 IMAD.MOV.U32 R9, RZ, RZ, R13 ;  /* 0x000000ffff096224 */ /* 0x000fca00078e000d */
[----:B------:R0:W-:Y:S01]  /*6dd0*/  @P6 STG.E.U16 desc[UR36][R8.64+0x12], R29 ;  /* 0x0000121d08006986 */ /* 0x0001e2000c101524 */
[----:B------:R-:W-:-:S04]  /*6de0*/  ISETP.GT.AND P6, PT, R4, 0x8, PT ;  /* 0x000000080400780c */ /* 0x000fc80003fc4270 */
[----:B------:R-:W-:-:S13]  /*6df0*/  ISETP.GT.AND P6, PT, R3, 0x88, P6 ;  /* 0x000000880300780c */ /* 0x000fda00037c4270 */
        /* <DEDUP_REMOVED lines=45> */
[----:B------:R-:W-:Y:S01]  /*70d0*/  @P6 STG.E.U16 desc[UR36][R8.64+0x42], R41 ;  /* 0x0000422908006986 */ /* 0x000fe2000c101524 */
[----:B------:R-:W-:-:S04]  /*70e0*/  ISETP.GT.AND P6, PT, R4, 0x20, PT ;  /* 0x000000200400780c */ /* 0x000fc80003fc4270 */
[----:B------:R-:W-:-:S13]  /*70f0*/  ISETP.GT.AND P6, PT, R3, 0x88, P6 ;  /* 0x000000880300780c */ /* 0x000fda00037c4270 */
[----:B------:R-:W-:Y:S01]  /*7100*/  @P6 STG.E.U16 desc[UR36][R6.64+0x40], R42 ;  /* 0x0000402a06006986 */ /* 0x000fe2000c101524 */
[----:B------:R-:W-:-:S04]  /*7110*/  ISETP.GT.AND P6, PT, R4, 0x21, PT ;  /* 0x000000210400780c */ /* 0x000fc80003fc4270 */
[----:B------:R-:W-:-:S13]  /*7120*/  ISETP.GT.AND P6, PT, R3, 0x88, P6 ;  /* 0x000000880300780c */ /* 0x000fda00037c4270 */
[----:B------:R-:W-:Y:S02]  /*7130*/  @P6 IMAD.MOV.U32 R4, RZ, RZ, R6 ;  /* 0x000000ffff046224 */ /* 0x000fe400078e0006 */
[----:B------:R-:W-:-:S05]  /*7140*/  @P6 IMAD.MOV.U32 R5, RZ, RZ, R7 ;  /* 0x000000ffff056224 */ /* 0x000fca00078e0007 */
[----:B------:R0:W-:Y:S01]  /*7150*/  @P6 STG.E.U16 desc[UR36][R4.64+0x42], R43 ;  /* 0x0000422b04006986 */ /* 0x0001e2000c101524 */
[C---:B------:R-:W-:Y:S02]  /*7160*/  ISETP.GT.AND P6, PT, R3.reuse, 0x80, P5 ;  /* 0x000000800300780c */ /* 0x040fe40002fc4270 */
[----:B------:R-:W-:-:S11]  /*7170*/  ISETP.GT.AND P5, PT, R3, 0x88, P5 ;  /* 0x000000880300780c */ /* 0x000fd60002fa4270 */
[----:B0-----:R-:W-:Y:S02]  /*7180*/  @P6 IMAD.MOV.U32 R4, RZ, RZ, R12 ;  /* 0x000000ffff046224 */ /* 0x001fe400078e000c */
[----:B------:R-:W-:-:S05]  /*7190*/  @P6 IMAD.MOV.U32 R5, RZ, RZ, R13 ;  /* 0x000000ffff056224 */ /* 0x000fca00078e000d */
[----:B------:R0:W-:Y:S01]  /*71a0*/  @P6 STG.E.U16 desc[UR36][R4.64+0x50], R44 ;  /* 0x0000502c04006986 */ /* 0x0001e2000c101524 */
[C---:B------:R-:W-:Y:S02]  /*71b0*/  ISETP.GT.AND P6, PT, R3.reuse, 0x80, P4 ;  /* 0x000000800300780c */ /* 0x040fe400027c4270 */
[----:B------:R-:W-:-:S11]  /*71c0*/  ISETP.GT.AND P4, PT, R3, 0x88, P4 ;  /* 0x000000880300780c */ /* 0x000fd60002784270 */
[----:B0-----:R-:W-:Y:S02]  /*71d0*/  @P6 IMAD.MOV.U32 R4, RZ, RZ, R12 ;  /* 0x000000ffff046224 */ /* 0x001fe400078e000c */
[----:B------:R-:W-:-:S05]  /*71e0*/  @P6 IMAD.MOV.U32 R5, RZ, RZ, R13 ;  /* 0x000000ffff056224 */ /* 0x000fca00078e000d */
[----:B------:R0:W-:Y:S02]  /*71f0*/  @P6 STG.E.U16 desc[UR36][R4.64+0x52], R45 ;  /* 0x0000522d04006986 */ /* 0x0001e4000c101524 */
[----:B0-----:R-:W-:Y:S02]  /*7200*/  @P5 IMAD.MOV.U32 R4, RZ, RZ, R6 ;  /* 0x000000ffff045224 */ /* 0x001fe400078e0006 */
[----:B------:R-:W-:-:S05]  /*7210*/  @P5 IMAD.MOV.U32 R5, RZ, RZ, R7 ;  /* 0x000000ffff055224 */ /* 0x000fca00078e0007 */
[----:B------:R0:W-:Y:S01]  /*7220*/  @P5 STG.E.U16 desc[UR36][R4.64+0x50], R46 ;  /* 0x0000502e04005986 */ /* 0x0001e2000c101524 */
[C---:B------:R-:W-:Y:S02]  /*7230*/  ISETP.GT.AND P5, PT, R3.reuse, 0x80, P3 ;  /* 0x000000800300780c */ /* 0x040fe40001fa4270 */
[----:B------:R-:W-:Y:S01]  /*7240*/  ISETP.GT.AND P3, PT, R3, 0x88, P3 ;  /* 0x000000880300780c */ /* 0x000fe20001f64270 */
        /* <DEDUP_REMOVED lines=17> */
[----:B------:R0:W-:Y:S02]  /*7360*/  @P3 STG.E.U16 desc[UR36][R4.64+0x60], R50 ;  /* 0x0000603204003986 */ /* 0x0001e4000c101524 */
[----:B0-----:R-:W-:Y:S02]  /*7370*/  @P0 IMAD.MOV.U32 R4, RZ, RZ, R6 ;  /* 0x000000ffff040224 */ /* 0x001fe400078e0006 */
[----:B------:R-:W-:-:S05]  /*7380*/  @P0 IMAD.MOV.U32 R5, RZ, RZ, R7 ;  /* 0x000000ffff050224 */ /* 0x000fca00078e0007 */
[----:B------:R0:W-:Y:S02]  /*7390*/  @P0 STG.E.U16 desc[UR36][R4.64+0x62], R51 ;  /* 0x0000623304000986 */ /* 0x0001e4000c101524 */
[----:B0-----:R-:W-:Y:S01]  /*73a0*/  @P5 IMAD.MOV.U32 R4, RZ, RZ, R12 ;  /* 0x000000ffff045224 */ /* 0x001fe200078e000c */
[----:B------:R-:W-:-:S05]  /*73b0*/  @P5 MOV R5, R13 ;  /* 0x0000000d00055202 */ /* 0x000fca0000000f00 */
[----:B------:R0:W-:Y:S04]  /*73c0*/  @P5 STG.E.U16 desc[UR36][R4.64+0x70], R52 ;  /* 0x0000703404005986 */ /* 0x0001e8000c101524 */
[----:B------:R1:W-:Y:S01]  /*73d0*/  @P4 STG.E.U16 desc[UR36][R12.64+0x72], R53 ;  /* 0x000072350c004986 */ /* 0x0003e2000c101524 */
[----:B0-----:R-:W-:Y:S02]  /*73e0*/  @P2 IMAD.MOV.U32 R4, RZ, RZ, R6 ;  /* 0x000000ffff042224 */ /* 0x001fe400078e0006 */
[----:B------:R-:W-:-:S05]  /*73f0*/  @P2 IMAD.MOV.U32 R5, RZ, RZ, R7 ;  /* 0x000000ffff052224 */ /* 0x000fca00078e0007 */
[----:B------:R1:W-:Y:S04]  /*7400*/  @P2 STG.E.U16 desc[UR36][R4.64+0x70], R54 ;  /* 0x0000703604002986 */ /* 0x0003e8000c101524 */
[----:B------:R1:W-:Y:S02]  /*7410*/  @P1 STG.E.U16 desc[UR36][R6.64+0x72], R55 ;  /* 0x0000723706001986 */ /* 0x0003e4000c101524 */
.L_x_152:
[----:B------:R-:W-:Y:S05]  /*7420*/  BSYNC B0 ;  /* 0x0000000000007941 */ /* 0x000fea0003800000 */
.L_x_28:
[----:B------:R-:W-:Y:S01]  /*7430*/  IADD3 R16, P0, R16, UR38, RZ ;  /* 0x0000002610107c10 */ /* 0x000fe2000ff1e0ff */
[----:B------:R-:W-:Y:S01]  /*7440*/  ULDC.64 UR4, c[0x0][0x650] ;  /* 0x0001940000047ab9 */ /* 0x000fe20000000a00 */
[----:B------:R-:W-:Y:S01]  /*7450*/  PRMT R3, RZ, 0x7610, R3 ;  /* 0x00007610ff037816 */ /* 0x000fe20000000003 */
[----:B------:R-:W-:Y:S01]  /*7460*/  IMAD.MOV.U32 R101, RZ, RZ, -0x1 ;  /* 0xffffffffff657424 */ /* 0x000fe200078e00ff */
[----:B------:R-:W-:Y:S01]  /*7470*/  IADD3.X R17, R17, UR41, RZ, P0, !PT ;  /* 0x0000002911117c10 */ /* 0x000fe200087fe4ff */
[----:B------:R-:W-:Y:S01]  /*7480*/  IMAD.MOV.U32 R19, RZ, RZ, -0x1 ;  /* 0xffffffffff137424 */ /* 0x000fe200078e00ff */
[----:B------:R-:W-:-:S04]  /*7490*/  ISETP.GE.U32.AND P0, PT, R16, UR4, PT ;  /* 0x0000000410007c0c */ /* 0x000fc8000bf06070 */
[----:B------:R-:W-:-:S13]  /*74a0*/  ISETP.GE.U32.AND.EX P0, PT, R17, UR5, PT, P0 ;  /* 0x0000000511007c0c */ /* 0x000fda000bf06100 */
[----:B------:R-:W-:Y:S05]  /*74b0*/  @P0 BRA `(.L_x_153) ;  /* 0x00000004004c0947 */ /* 0x000fea0003800000 */
[----:B0-----:R-:W0:Y:S01]  /*74c0*/  LDC.64 R10, c[0x0][0x628] ;  /* 0x00018a00ff0a7b82 */ /* 0x001e220000000a00 */
[----:B-1----:R-:W1:Y:S01]  /*74d0*/  S2R R12, SR_CTAID.X ;  /* 0x00000000000c7919 */ /* 0x002e620000002500 */
[----:B----4-:R-:W-:Y:S02]  /*74e0*/  IMAD.MOV.U32 R8, RZ, RZ, R16 ;  /* 0x000000ffff087224 */ /* 0x010fe400078e0010 */
[----:B------:R-:W-:Y:S01]  /*74f0*/  IMAD.MOV.U32 R9, RZ, RZ, R17 ;  /* 0x000000ffff097224 */ /* 0x000fe200078e0011 */
[----:B------:R-:W4:Y:S03]  /*7500*/  S2R R20, SR_CTAID.Y ;  /* 0x0000000000147919 */ /* 0x000f260000002600 */
[----:B------:R-:W1:Y:S08]  /*7510*/  LDC R0, c[0x0][0x630] ;  /* 0x00018c00ff007b82 */ /* 0x000e700000000800 */
[----:B------:R-:W1:Y:S01]  /*7520*/  LDC.64 R14, c[0x0][0x620] ;  /* 0x00018800ff0e7b82 */ /* 0x000e620000000a00 */
[----:B0-----:R-:W-:-:S04]  /*7530*/  ISETP.NE.U32.AND P0, PT, R10, RZ, PT ;  /* 0x000000ff0a00720c */ /* 0x001fc80003f05070 */
[----:B------:R-:W-:-:S13]  /*7540*/  ISETP.NE.AND.EX P0, PT, R11, RZ, PT, P0 ;  /* 0x000000ff0b00720c */ /* 0x000fda0003f05300 */
[----:B-1--4-:R-:W-:Y:S05]  /*7550*/  @!P0 BRA `(.L_x_154) ;  /* 0x0000000000288947 */ /* 0x012fea0003800000 */
        /* <DEDUP_REMOVED lines=10> */
.L_x_154:
[-CC-:B------:R-:W-:Y:S01]  /*7600*/  SHF.R.U64 R19, R8, R0.reuse, R9.reuse ;  /* 0x0000000008137219 */ /* 0x180fe20000001209 */
[----:B------:R-:W0:Y:S01]  /*7610*/  LDC.64 R26, c[0x0][0x640] ;  /* 0x00019000ff1a7b82 */ /* 0x000e220000000a00 */
[----:B------:R-:W-:Y:S01]  /*7620*/  SHF.R.U32.HI R0, RZ, R0, R9 ;  /* 0x00000000ff007219 */ /* 0x000fe20000011609 */
[----:B------:R-:W-:Y:S01]  /*7630*/  ULDC UR4, c[0x0][0x150] ;  /* 0x0000540000047ab9 */ /* 0x000fe20000000800 */
[----:B------:R-:W-:Y:S02]  /*7640*/  IADD3 R3, P0, RZ, -R19, RZ ;  /* 0x80000013ff037210 */ /* 0x000fe40007f1e0ff */
[----:B------:R-:W-:-:S03]  /*7650*/  I2FP.F32.U32 R7, R12 ;  /* 0x0000000c00077245 */ /* 0x000fc60000201000 */
[----:B------:R-:W1:Y:S01]  /*7660*/  LDC R6, c[0x0][0x618] ;  /* 0x00018600ff067b82 */ /* 0x000e620000000800 */
[----:B------:R-:W-:Y:S02]  /*7670*/  IMAD.X R5, RZ, RZ, ~R0, P0 ;  /* 0x000000ffff057224 */ /* 0x000fe400000e0e00 */
[----:B------:R-:W-:Y:S01]  /*7680*/  FMUL R7, R7, UR4 ;  /* 0x0000000407077c20 */ /* 0x000fe20008400000 */
[----:B------:R-:W-:Y:S01]  /*7690*/  ULDC UR4, c[0x0][0x154] ;  /* 0x0000550000047ab9 */ /* 0x000fe20000000800 */
[-C--:B------:R-:W-:Y:S02]  /*76a0*/  IMAD R0, R5, R14.reuse, RZ ;  /* 0x0000000e05007224 */ /* 0x080fe400078e02ff */
[C---:B------:R-:W-:Y:S01]  /*76b0*/  IMAD.WIDE.U32 R4, R3.reuse, R14, R16 ;  /* 0x0000000e03047225 */ /* 0x040fe200078e0010 */
[----:B------:R-:W4:Y:S01]  /*76c0*/  LDC R11, c[0x0][0x608] ;  /* 0x00018200ff0b7b82 */ /* 0x000f220000000800 */
[----:B------:R-:W2:Y:S02]  /*76d0*/  F2I.U32.TRUNC.NTZ R7, R7 ;  /* 0x0000000700077305 */ /* 0x000ea4000020f000 */
[----:B------:R-:W-:-:S04]  /*76e0*/  IMAD R3, R3, R15, R0 ;  /* 0x0000000f03037224 */ /* 0x000fc800078e0200 */
[----:B------:R-:W-:Y:S01]  /*76f0*/  IMAD.IADD R3, R5, 0x1, R3 ;  /* 0x0000000105037824 */ /* 0x000fe200078e0203 */
[----:B------:R-:W3:Y:S01]  /*7700*/  LDC R8, c[0x0][0x658] ;  /* 0x00019600ff087b82 */ /* 0x000ee20000000800 */
[----:B------:R-:W-:Y:S02]  /*7710*/  I2FP.F32.U32 R5, R20 ;  /* 0x0000001400057245 */ /* 0x000fe40000201000 */
[----:B0-----:R-:W-:-:S04]  /*7720*/  ISETP.NE.U32.AND P0, PT, R26, RZ, PT ;  /* 0x000000ff1a00720c */ /* 0x001fc80003f05070 */
[----:B------:R-:W-:Y:S01]  /*7730*/  ISETP.NE.AND.EX P0, PT, R27, RZ, PT, P0 ;  /* 0x000000ff1b00720c */ /* 0x000fe20003f05300 */
[----:B------:R-:W0:Y:S01]  /*7740*/  LDC R9, c[0x0][0x144] ;  /* 0x00005100ff097b82 */ /* 0x000e220000000800 */
[-C--:B-1----:R-:W-:Y:S01]  /*7750*/  SHF.R.U32.HI R0, RZ, R6.reuse, R3 ;  /* 0x00000006ff007219 */ /* 0x082fe20000011603 */
[----:B--2---:R-:W-:Y:S01]  /*7760*/  IMAD.MOV R7, RZ, RZ, -R7 ;  /* 0x000000ffff077224 */ /* 0x004fe200078e0a07 */
[----:B------:R-:W-:Y:S01]  /*7770*/  SHF.R.U64 R13, R4, R6, R3 ;  /* 0x00000006040d7219 */ /* 0x000fe20000001203 */
[----:B------:R-:W-:-:S04]  /*7780*/  FMUL R6, R5, UR4 ;  /* 0x0000000405067c20 */ /* 0x000fc80008400000 */
[----:B------:R-:W1:Y:S01]  /*7790*/  LDC R21, c[0x0][0x148] ;  /* 0x00005200ff157b82 */ /* 0x000e620000000800 */
[-CC-:B----4-:R-:W-:Y:S02]  /*77a0*/  SHF.R.U64 R10, R13, R11.reuse, R0.reuse ;  /* 0x0000000b0d0a7219 */ /* 0x190fe40000001200 */
[----:B------:R-:W-:Y:S02]  /*77b0*/  SHF.R.U32.HI R3, RZ, R11, R0 ;  /* 0x0000000bff037219 */ /* 0x000fe40000011600 */
[----:B------:R2:W4:Y:S03]  /*77c0*/  F2I.U32.TRUNC.NTZ R0, R6 ;  /* 0x0000000600007305 */ /* 0x000526000020f000 */
[----:B------:R-:W1:Y:S01]  /*77d0*/  LDC R14, c[0x0][0x648] ;  /* 0x00019200ff0e7b82 */ /* 0x000e620000000800 */
[-CC-:B---3--:R-:W-:Y:S02]  /*77e0*/  SHF.R.U64 R15, R10, R8.reuse, R3.reuse ;  /* 0x000000080a0f7219 */ /* 0x188fe40000001203 */
[----:B------:R-:W-:-:S03]  /*77f0*/  SHF.R.U32.HI R5, RZ, R8, R3 ;  /* 0x00000008ff057219 */ /* 0x000fc60000011603 */
[----:B------:R-:W-:Y:S02]  /*7800*/  IMAD.MOV.U32 R4, RZ, RZ, R15 ;  /* 0x000000ffff047224 */ /* 0x000fe400078e000f */
[----:B------:R-:W3:Y:S01]  /*7810*/  LDC R24, c[0x0][0x638] ;  /* 0x00018e00ff187b82 */ /* 0x000ee20000000800 */
[----:B0-----:R-:W-:-:S07]  /*7820*/  IMAD R25, R9, R7, R12 ;  /* 0x0000000709197224 */ /* 0x001fce00078e020c */
[----:B------:R-:W0:Y:S08]  /*7830*/  LDC R28, c[0x0][0x610] ;  /* 0x00018400ff1c7b82 */ /* 0x000e300000000800 */
[----:B------:R-:W0:Y:S01]  /*7840*/  LDC R29, c[0x0][0x600] ;  /* 0x00018000ff1d7b82 */ /* 0x000e220000000800 */
[----:B--2-4-:R-:W-:Y:S05]  /*7850*/  @!P0 BRA `(.L_x_155) ;  /* 0x0000000000288947 */ /* 0x014fea0003800000 */
[----:B------:R-:W2:Y:S02]  /*7860*/  LDC R4, c[0x0][0x64c] ;  /* 0x00019300ff047b82 */ /* 0x000ea40000000800 */
[----:B--2---:R-:W-:-:S05]  /*7870*/  IADD3 R3, P0, R15, R4, RZ ;  /* 0x000000040f037210 */ /* 0x004fca0007f1e0ff */
        /* <DEDUP_REMOVED lines=8> */
.L_x_155:
[----:B------:R-:W-:Y:S02]  /*7900*/  ISETP.NE.AND P0, PT, R2, 0x1, PT ;  /* 0x000000010200780c */ /* 0x000fe40003f05270 */
[----:B-1----:R-:W-:Y:S01]  /*7910*/  SHF.R.U64 R3, R4, R14, R5 ;  /* 0x0000000e04037219 */ /* 0x002fe20000001205 */
[----:B------:R-:W-:Y:S01]  /*7920*/  IMAD.MOV R5, RZ, RZ, -R0 ;  /* 0x000000ffff057224 */ /* 0x000fe200078e0a00 */
[----:B------:R-:W-:Y:S02]  /*7930*/  LOP3.LUT R0, R10, R99, RZ, 0xc0, !PT ;  /* 0x000000630a007212 */ /* 0x000fe400078ec0ff */
[----:B------:R-:W-:Y:S01]  /*7940*/  LOP3.LUT R6, R13, R98, RZ, 0xc0, !PT ;  /* 0x000000620d067212 */ /* 0x000fe200078ec0ff */
[----:B------:R-:W-:Y:S02]  /*7950*/  IMAD.MOV R4, RZ, RZ, -R3 ;  /* 0x000000ffff047224 */ /* 0x000fe400078e0a03 */
[----:B------:R-:W-:Y:S02]  /*7960*/  IMAD R0, R91, R3, R0 ;  /* 0x000000035b007224 */ /* 0x000fe400078e0200 */
[----:B---3--:R-:W-:-:S02]  /*7970*/  IMAD R3, R4, R24, R15 ;  /* 0x0000001804037224 */ /* 0x008fc400078e020f */
[----:B------:R-:W-:Y:S02]  /*7980*/  @P0 IMAD R25, R21, R5, R20 ;  /* 0x0000000515190224 */ /* 0x000fe400078e0214 */
[----:B0-----:R-:W-:Y:S02]  /*7990*/  IMAD R5, R3, R29, R6 ;  /* 0x0000001d03057224 */ /* 0x001fe400078e0206 */
[----:B------:R-:W-:Y:S02]  /*79a0*/  IMAD R0, R0, R28, R25 ;  /* 0x0000001c00007224 */ /* 0x000fe400078e0219 */
[----:B------:R-:W-:-:S03]  /*79b0*/  IMAD.MOV.U32 R4, RZ, RZ, 0x1 ;  /* 0x00000001ff047424 */ /* 0x000fc600078e00ff */
[----:B------:R-:W-:Y:S02]  /*79c0*/  SEL R101, R5, R0, !P0 ;  /* 0x0000000005657207 */ /* 0x000fe40004000000 */
[----:B------:R-:W-:Y:S02]  /*79d0*/  PRMT R3, R4, 0x7610, R3 ;  /* 0x0000761004037816 */ /* 0x000fe40000000003 */
[----:B------:R-:W-:-:S07]  /*79e0*/  SEL R0, R0, R5, !P0 ;  /* 0x0000000500007207 */ /* 0x000fce0004000000 */
.L_x_153:
[----:B------:R-:W-:Y:S01]  /*79f0*/  LOP3.LUT P0, RZ, R3, 0xff, RZ, 0xc0, !PT ;  /* 0x000000ff03ff7812 */ /* 0x000fe2000780c0ff */
[----:B------:R-:W-:Y:S01]  /*7a00*/  UIMAD.WIDE.U32 UR4, UR42, -0x55555555, URZ ;  /* 0xaaaaaaab2a0478a5 */ /* 0x000fe2000f8e003f */
[----:B------:R-:W-:-:S03]  /*7a10*/  IMAD.MOV.U32 R109, RZ, RZ, R0 ;  /* 0x000000ffff6d7224 */ /* 0x000fc600078e0000 */
[----:B------:R-:W-:-:S04]  /*7a20*/  USHF.R.U32.HI UR4, URZ, 0x1, UR5 ;  /* 0x000000013f047899 */ /* 0x000fc80008011605 */
[----:B------:R-:W-:-:S04]  /*7a30*/  UIMAD UR42, UR4, -0x3, UR42 ;  /* 0xfffffffd042a78a4 */ /* 0x000fc8000f8e022a */
[----:B------:R-:W-:Y:S08]  /*7a40*/  @P0 BRA `(.L_x_156) ;  /* 0xffffff9400e40947 */ /* 0x000ff0000383ffff */
[----:B------:R-:W-:Y:S05]  /*7a50*/  EXIT ;  /* 0x000000000000794d */ /* 0x000fea0003800000 */
.L_x_3:
        /* <DEDUP_REMOVED lines=26> */
.L_x_158:
[--C-:B------:R-:W-:Y:S01]  /*7c00*/  SHF.R.U64 R14, R12, R20, R13.reuse ;  /* 0x000000140c0e7219 */ /* 0x100fe2000000120d */
[----:B------:R-:W0:Y:S01]  /*7c10*/  LDC R24, c[0x0][0x618] ;  /* 0x00018600ff187b82 */ /* 0x000e220000000800 */
[----:B------:R-:W-:Y:S01]  /*7c20*/  I2FP.F32.U32 R8, R6 ;  /* 0x0000000600087245 */ /* 0x000fe20000201000 */
[----:B------:R-:W-:Y:S01]  /*7c30*/  ULDC UR4, c[0x0][0x150] ;  /* 0x0000540000047ab9 */ /* 0x000fe20000000800 */
[----:B------:R-:W-:Y:S02]  /*7c40*/  SHF.R.U32.HI R7, RZ, R20, R13 ;  /* 0x00000014ff077219 */ /* 0x000fe4000001160d */
[----:B------:R-:W-:Y:S01]  /*7c50*/  IADD3 R11, P0, RZ, -R14, RZ ;  /* 0x8000000eff0b7210 */ /* 0x000fe20007f1e0ff */
[----:B------:R-:W-:Y:S01]  /*7c60*/  FMUL R13, R8, UR4 ;  /* 0x00000004080d7c20 */ /* 0x000fe20008400000 */
[----:B------:R-:W-:Y:S01]  /*7c70*/  ULDC UR4, c[0x0][0x154] ;  /* 0x0000550000047ab9 */ /* 0x000fe20000000800 */
[----:B------:R-:W1:Y:S02]  /*7c80*/  LDC.64 R26, c[0x0][0x640] ;  /* 0x00019000ff1a7b82 */ /* 0x000e640000000a00 */
[----:B------:R-:W-:-:S02]  /*7c90*/  IMAD.X R7, RZ, RZ, ~R7, P0 ;  /* 0x000000ffff077224 */ /* 0x000fc400000e0e07 */
[----:B------:R-:W2:Y:S01]  /*7ca0*/  F2I.U32.TRUNC.NTZ R13, R13 ;  /* 0x0000000d000d7305 */ /* 0x000ea2000020f000 */
[----:B------:R-:W-:-:S03]  /*7cb0*/  IMAD.WIDE.U32 R8, R11, R22, R16 ;  /* 0x000000160b087225 */ /* 0x000fc600078e0010 */
[----:B------:R-:W3:Y:S01]  /*7cc0*/  LDC R15, c[0x0][0x144] ;  /* 0x00005100ff0f7b82 */ /* 0x000ee20000000800 */
[----:B------:R-:W-:-:S04]  /*7cd0*/  IMAD R10, R7, R22, RZ ;  /* 0x00000016070a7224 */ /* 0x000fc800078e02ff */
[----:B------:R-:W-:Y:S02]  /*7ce0*/  IMAD R7, R11, R23, R10 ;  /* 0x000000170b077224 */ /* 0x000fe400078e020a */
[----:B------:R-:W-:Y:S01]  /*7cf0*/  IMAD.MOV.U32 R10, RZ, RZ, -0x1 ;  /* 0xffffffffff0a7424 */ /* 0x000fe200078e00ff */
[----:B------:R-:W4:Y:S01]  /*7d00*/  LDC R20, c[0x0][0x608] ;  /* 0x00018200ff147b82 */ /* 0x000f220000000800 */
[----:B------:R-:W-:Y:S01]  /*7d10*/  IMAD.IADD R7, R9, 0x1, R7 ;  /* 0x0000000109077824 */ /* 0x000fe200078e0207 */
[----:B------:R-:W-:-:S04]  /*7d20*/  I2FP.F32.U32 R9, R5 ;  /* 0x0000000500097245 */ /* 0x000fc80000201000 */
[-C--:B0-----:R-:W-:Y:S01]  /*7d30*/  SHF.R.U64 R12, R8, R24.reuse, R7 ;  /* 0x00000018080c7219 */ /* 0x081fe20000001207 */
[----:B--2---:R-:W-:Y:S01]  /*7d40*/  IMAD.MOV R8, RZ, RZ, -R13 ;  /* 0x000000ffff087224 */ /* 0x004fe200078e0a0d */
[----:B------:R-:W0:Y:S01]  /*7d50*/  LDC R11, c[0x0][0x658] ;  /* 0x00019600ff0b7b82 */ /* 0x000e220000000800 */
[----:B-1----:R-:W-:Y:S01]  /*7d60*/  ISETP.NE.U32.AND P0, PT, R26, RZ, PT ;  /* 0x000000ff1a00720c */ /* 0x002fe20003f05070 */
[----:B------:R-:W-:Y:S01]  /*7d70*/  FMUL R9, R9, UR4 ;  /* 0x0000000409097c20 */ /* 0x000fe20008400000 */
[----:B------:R-:W-:Y:S02]  /*7d80*/  SHF.R.U32.HI R7, RZ, R24, R7 ;  /* 0x00000018ff077219 */ /* 0x000fe40000011607 */
[----:B------:R-:W-:-:S03]  /*7d90*/  ISETP.NE.AND.EX P0, PT, R27, RZ, PT, P0 ;  /* 0x000000ff1b00720c */ /* 0x000fc60003f05300 */
[----:B------:R-:W1:Y:S01]  /*7da0*/  LDC R22, c[0x0][0x148] ;  /* 0x00005200ff167b82 */ /* 0x000e620000000800 */
[----:B---3--:R-:W-:Y:S02]  /*7db0*/  IMAD R23, R15, R8, R6 ;  /* 0x000000080f177224 */ /* 0x008fe400078e0206 */
[----:B------:R-:W-:-:S05]  /*7dc0*/  IMAD.MOV.U32 R8, RZ, RZ, 0x1 ;  /* 0x00000001ff087424 */ /* 0x000fca00078e00ff */
[----:B------:R-:W2:Y:S01]  /*7dd0*/  LDC R21, c[0x0][0x600] ;  /* 0x00018000ff157b82 */ /* 0x000ea20000000800 */
[-CC-:B----4-:R-:W-:Y:S02]  /*7de0*/  SHF.R.U64 R15, R12, R20.reuse, R7.reuse ;  /* 0x000000140c0f7219 */ /* 0x190fe40000001207 */
[----:B------:R-:W-:Y:S02]  /*7df0*/  SHF.R.U32.HI R6, RZ, R20, R7 ;  /* 0x00000014ff067219 */ /* 0x000fe40000011607 */
[----:B------:R3:W4:Y:S03]  /*7e00*/  F2I.U32.TRUNC.NTZ R20, R9 ;  /* 0x0000000900147305 */ /* 0x000726000020f000 */
[----:B------:R-:W1:Y:S01]  /*7e10*/  LDC R25, c[0x0][0x648] ;  /* 0x00019200ff197b82 */ /* 0x000e620000000800 */
[-C--:B0-----:R-:W-:Y:S02]  /*7e20*/  SHF.R.U64 R19, R15, R11.reuse, R6 ;  /* 0x0000000b0f137219 */ /* 0x081fe40000001206 */
[----:B------:R-:W-:-:S02]  /*7e30*/  SHF.L.U32 R10, R10, R11, RZ ;  /* 0x0000000b0a0a7219 */ /* 0x000fc400000006ff */
[-C--:B------:R-:W-:Y:S01]  /*7e40*/  SHF.R.U32.HI R7, RZ, R11.reuse, R6 ;  /* 0x0000000bff077219 */ /* 0x080fe20000011606 */
[----:B------:R-:W-:Y:S01]  /*7e50*/  IMAD.MOV.U32 R6, RZ, RZ, R19 ;  /* 0x000000ffff067224 */ /* 0x000fe200078e0013 */
[----:B------:R-:W-:Y:S01]  /*7e60*/  SHF.L.U32 R24, R8, R11, RZ ;  /* 0x0000000b08187219 */ /* 0x000fe200000006ff */
[----:B------:R-:W0:Y:S01]  /*7e70*/  LDC R28, c[0x0][0x638] ;  /* 0x00018e00ff1c7b82 */ /* 0x000e220000000800 */
[----:B------:R-:W-:-:S07]  /*7e80*/  LOP3.LUT R30, RZ, R10, RZ, 0x33, !PT ;  /* 0x0000000aff1e7212 */ /* 0x000fce00078e33ff */
[----:B------:R-:W0:Y:S01]  /*7e90*/  LDC R29, c[0x0][0x610] ;  /* 0x00018400ff1d7b82 */ /* 0x000e220000000800 */
[----:B---34-:R-:W-:Y:S05]  /*7ea0*/  @!P0 BRA `(.L_x_159) ;  /* 0x0000000000288947 */ /* 0x018fea0003800000 */
[----:B------:R-:W3:Y:S02]  /*7eb0*/  LDC R6, c[0x0][0x64c] ;  /* 0x00019300ff067b82 */ /* 0x000ee40000000800 */
[----:B---3--:R-:W-:-:S05]  /*7ec0*/  IADD3 R11, P0, R19, R6, RZ ;  /* 0x00000006130b7210 */ /* 0x008fca0007f1e0ff */
        /* <DEDUP_REMOVED lines=8> */
.L_x_159:
[----:B------:R-:W-:Y:S01]  /*7f50*/  ISETP.NE.AND P0, PT, R2, 0x1, PT ;  /* 0x000000010200780c */ /* 0x000fe20003f05270 */
[----:B--2---:R-:W-:Y:S01]  /*7f60*/  VIADD R9, R21, 0xffffffff ;  /* 0xffffffff15097836 */ /* 0x004fe20000000000 */
[----:B-1----:R-:W-:Y:S01]  /*7f70*/  SHF.R.U64 R7, R6, R25, R7 ;  /* 0x0000001906077219 */ /* 0x002fe20000001207 */
[----:B------:R-:W-:Y:S01]  /*7f80*/  IMAD.MOV R20, RZ, RZ, -R20 ;  /* 0x000000ffff147224 */ /* 0x000fe200078e0a14 */
[----:B------:R-:W-:Y:S02]  /*7f90*/  LOP3.LUT R6, R15, R30, RZ, 0xc0, !PT ;  /* 0x0000001e0f067212 */ /* 0x000fe400078ec0ff */
[----:B------:R-:W-:Y:S01]  /*7fa0*/  LOP3.LUT R12, R12, R9, RZ, 0xc0, !PT ;  /* 0x000000090c0c7212 */ /* 0x000fe200078ec0ff */
[----:B------:R-:W-:Y:S02]  /*7fb0*/  IMAD.MOV R8, RZ, RZ, -R7 ;  /* 0x000000ffff087224 */ /* 0x000fe400078e0a07 */
[----:B------:R-:W-:Y:S02]  /*7fc0*/  IMAD R6, R24, R7, R6 ;  /* 0x0000000718067224 */ /* 0x000fe400078e0206 */
[----:B------:R-:W-:-:S02]  /*7fd0*/  IMAD.MOV.U32 R9, RZ, RZ, 0x1 ;  /* 0x00000001ff097424 */ /* 0x000fc400078e00ff */
[----:B------:R-:W-:Y:S02]  /*7fe0*/  @P0 IMAD R23, R22, R20, R5 ;  /* 0x0000001416170224 */ /* 0x000fe400078e0205 */
[----:B0-----:R-:W-:Y:S02]  /*7ff0*/  IMAD R5, R8, R28, R19 ;  /* 0x0000001c08057224 */ /* 0x001fe400078e0213 */
[----:B------:R-:W-:Y:S02]  /*8000*/  IMAD R19, R6, R29, R23 ;  /* 0x0000001d06137224 */ /* 0x000fe400078e0217 */
[----:B------:R-:W-:Y:S02]  /*8010*/  IMAD R6, R5, R21, R12 ;  /* 0x0000001505067224 */ /* 0x000fe400078e020c */
[----:B------:R-:W-:-:S03]  /*8020*/  IMAD.MOV.U32 R8, RZ, RZ, R14 ;  /* 0x000000ffff087224 */ /* 0x000fc600078e000e */
[----:B------:R-:W-:Y:S02]  /*8030*/  SEL R20, R6, R19, !P0 ;  /* 0x0000001306147207 */ /* 0x000fe40004000000 */
[----:B------:R-:W-:-:S07]  /*8040*/  SEL R19, R19, R6, !P0 ;  /* 0x0000000613137207 */ /* 0x000fce0004000000 */
.L_x_157:
[----:B------:R-:W-:-:S08]  /*8050*/  NOP ;  /* 0x0000000000007918 */ /* 0x000fd00000000000 */
[----:B------:R-:W0:-:S00]  /*8060*/  USETMAXREG.DEALLOC.CTAPOOL 0x28 ;  /* 0x00000028000079c8 */ /* 0x000e0000080e0500 */
[----:B0-----:R-:W-:-:S13]  /*8070*/  ISETP.NE.AND P0, PT, R0, RZ, PT ;  /* 0x000000ff0000720c */ /* 0x001fda0003f05270 */
[----:B------:R-:W-:Y:S05]  /*8080*/  @P0 EXIT ;  /* 0x000000000000094d */ /* 0x000fea0003800000 */
[----:B------:R-:W-:Y:S01]  /*8090*/  LOP3.LUT P0, RZ, R9, 0xff, RZ, 0xc0, !PT ;  /* 0x000000ff09ff7812 */ /* 0x000fe2000780c0ff */
[----:B------:R-:W-:Y:S02]  /*80a0*/  IMAD.MOV.U32 R0, RZ, RZ, 0x1 ;  /* 0x00000001ff007424 */ /* 0x000fe400078e00ff */
[----:B------:R-:W-:-:S10]  /*80b0*/  IMAD.MOV.U32 R12, RZ, RZ, RZ ;  /* 0x000000ffff0c7224 */ /* 0x000fd400078e00ff */
[----:B------:R-:W-:Y:S05]  /*80c0*/  @!P0 BRA `(.L_x_160) ;  /* 0x0000000c00448947 */ /* 0x000fea0003800000 */
[----:B------:R-:W0:Y:S01]  /*80d0*/  LDC R0, c[0x0][0x28c] ;  /* 0x0000a300ff007b82 */ /* 0x000e220000000800 */
[----:B------:R-:W-:Y:S01]  /*80e0*/  LOP3.LUT P0, RZ, R3, 0x1f, RZ, 0xc0, !PT ;  /* 0x0000001f03ff7812 */ /* 0x000fe2000780c0ff */
[----:B------:R-:W-:Y:S01]  /*80f0*/  ULDC UR5, c[0x0][0x658] ;  /* 0x0001960000057ab9 */ /* 0x000fe20000000800 */
[----:B------:R-:W-:Y:S01]  /*8100*/  UMOV UR6, 0xffffffff ;  /* 0xffffffff00067882 */ /* 0x000fe20000000000 */
[----:B------:R-:W-:Y:S01]  /*8110*/  BSSY B0, `(.L_x_160) ;  /* 0x00000cc000007945 */ /* 0x000fe20003800000 */
[----:B------:R-:W-:Y:S01]  /*8120*/  USHF.L.U32 UR6, UR6, UR5, URZ ;  /* 0x0000000506067299 */ /* 0x000fe2000800063f */
[C---:B------:R-:W-:Y:S01]  /*8130*/  ISETP.NE.AND P2, PT, R4.reuse, RZ, PT ;  /* 0x000000ff0400720c */ /* 0x040fe20003f45270 */
[----:B------:R-:W-:Y:S01]  /*8140*/  IMAD.MOV.U32 R13, RZ, RZ, 0x1 ;  /* 0x00000001ff0d7424 */ /* 0x000fe200078e00ff */
[----:B------:R-:W-:Y:S01]  /*8150*/  ISETP.NE.OR P0, PT, R4, RZ, !P0 ;  /* 0x000000ff0400720c */ /* 0x000fe20004705670 */
[----:B------:R-:W-:Y:S01]  /*8160*/  IMAD.MOV.U32 R12, RZ, RZ, RZ ;  /* 0x000000ffff0c7224 */ /* 0x000fe200078e00ff */
[----:B------:R-:W-:Y:S01]  /*8170*/  LOP3.LUT R11, R18, 0x2, RZ, 0xfc, !PT ;  /* 0x00000002120b7812 */ /* 0x000fe200078efcff */
[----:B------:R-:W-:Y:S01]  /*8180*/  ULDC UR4, c[0x0][0x600] ;  /* 0x0001800000047ab9 */ /* 0x000fe20000000800 */
[----:B------:R-:W-:Y:S01]  /*8190*/  UMOV UR7, 0x1 ;  /* 0x0000000100077882 */ /* 0x000fe20000000000 */
[----:B------:R-:W-:-:S02]  /*81a0*/  UIADD3 UR4, UR4, -0x1, URZ ;  /* 0xffffffff04047890 */ /* 0x000fc4000fffe03f */
[----:B------:R-:W-:Y:S02]  /*81b0*/  USHF.L.U32 UR5, UR7, UR5, URZ ;  /* 0x0000000507057299 */ /* 0x000fe4000800063f */
[----:B------:R-:W-:Y:S01]  /*81c0*/  ULOP3.LUT UR13, URZ, UR6, URZ, 0x33, !UPT ;  /* 0x000000063f0d7292 */ /* 0x000fe2000f8e333f */
[----:B------:R-:W-:Y:S01]  /*81d0*/  ULDC.64 UR22, c[0x0][0x198] ;  /* 0x0000660000167ab9 */ /* 0x000fe20000000a00 */
[----:B0-----:R-:W-:-:S05]  /*81e0*/  VIADD R0, R0, 0x7f ;  /* 0x0000007f00007836 */ /* 0x001fca0000000000 */
[----:B------:R-:W-:-:S04]  /*81f0*/  SHF.R.S32.HI R3, RZ, 0x1f, R0 ;  /* 0x0000001fff037819 */ /* 0x000fc80000011400 */
[----:B------:R-:W-:Y:S01]  /*8200*/  LEA.HI R3, R3, R0, RZ, 0x7 ;  /* 0x0000000003037211 */ /* 0x000fe200078f38ff */
[----:B------:R-:W-:-:S03]  /*8210*/  IMAD.MOV.U32 R0, RZ, RZ, 0x1 ;  /* 0x00000001ff007424 */ /* 0x000fc600078e00ff */
[----:B------:R-:W-:-:S05]  /*8220*/  SHF.R.S32.HI R3, RZ, 0x7, R3 ;  /* 0x00000007ff037819 */ /* 0x000fca0000011403 */
[----:B------:R-:W-:-:S07]  /*8230*/  VIADD R10, R3, 0x1 ;  /* 0x00000001030a7836 */ /* 0x000fce0000000000 */
.L_x_172:
[----:B------:R-:W-:-:S03]  /*8240*/  UMOV UR6, 0xffffffff ;  /* 0xffffffff00067882 */ /* 0x000fc60000000000 */
[----:B------:R-:W-:Y:S05]  /*8250*/  BRA.DIV UR6, `(.L_x_161) ;  /* 0x0000000e06a87947 */ /* 0x000fea000b800000 */
[----:B------:R-:W-:-:S13]  /*8260*/  ELECT P6, URZ, PT ;  /* 0x00000000003f782f */ /* 0x000fda00038c0000 */
.L_x_182:
[----:B------:R-:W0:Y:S01]  /*8270*/  LDC R4, c[0x0][0x28c] ;  /* 0x0000a300ff047b82 */ /* 0x000e220000000800 */
[----:B------:R-:W-:Y:S01]  /*8280*/  BSSY B1, `(.L_x_162) ;  /* 0x0000043000017945 */ /* 0x000fe20003800000 */
[----:B0-----:R-:W-:-:S13]  /*8290*/  ISETP.LT.OR P6, PT, R4, 0x1, !P6 ;  /* 0x000000010400780c */ /* 0x001fda00077c1670 */
[----:B------:R-:W-:Y:S05]  /*82a0*/  @P6 BRA `(.L_x_163) ;  /* 0x0000000400006947 */ /* 0x000fea0003800000 */
[----:B------:R-:W-:Y:S02]  /*82b0*/  IMAD.SHL.U32 R19, R19, 0x100, RZ ;  /* 0x0000010013137824 */ /* 0x000fe400078e00ff */
[----:B------:R-:W-:Y:S02]  /*82c0*/  IMAD.SHL.U32 R20, R20, 0x40, RZ ;  /* 0x0000004014147824 */ /* 0x000fe400078e00ff */
[----:B------:R-:W-:Y:S02]  /*82d0*/  IMAD.MOV.U32 R21, RZ, RZ, RZ ;  /* 0x000000ffff157224 */ /* 0x000fe400078e00ff */
[----:B------:R-:W-:Y:S02]  /*82e0*/  IMAD.MOV.U32 R4, RZ, RZ, R10 ;  /* 0x000000ffff047224 */ /* 0x000fe400078e000a */
[----:B------:R-:W-:Y:S02]  /*82f0*/  IMAD.MOV.U32 R5, RZ, RZ, R0 ;  /* 0x000000ffff057224 */ /* 0x000fe400078e0000 */
[----:B------:R-:W-:-:S07]  /*8300*/  IMAD.MOV.U32 R6, RZ, RZ, R12 ;  /* 0x000000ffff067224 */ /* 0x000fce00078e000c */
.L_x_167:
[----:B------:R-:W0:Y:S01]  /*8310*/  S2R R14, SR_CgaCtaId ;  /* 0x00000000000e7919 */ /* 0x000e220000008800 */
[----:B------:R-:W-:Y:S01]  /*8320*/  MOV R7, 0x400 ;  /* 0x0000040000077802 */ /* 0x000fe20000000f00 */
[----:B------:R-:W1:Y:S03]  /*8330*/  @!P2 LDC R9, c[0x0][0x500] ;  /* 0x00014000ff09ab82 */ /* 0x000e660000000800 */
[----:B0-----:R-:W-:Y:S02]  /*8340*/  LEA R15, R14, R7, 0x18 ;  /* 0x000000070e0f7211 */ /* 0x001fe400078ec0ff */
[----:B------:R-:W-:-:S03]  /*8350*/  SHF.L.U32 R7, R5, 0x1f, RZ ;  /* 0x0000001f05077819 */ /* 0x000fc600000006ff */
[----:B------:R-:W-:-:S04]  /*8360*/  IMAD R14, R6, 0x8, R15 ;  /* 0x00000008060e7824 */ /* 0x000fc800078e020f */
[----:B------:R-:W0:Y:S02]  /*8370*/  SYNCS.PHASECHK.TRANS64.TRYWAIT P1, [R14+URZ+0x18], R7 ;  /* 0x000018070e0075a7 */ /* 0x000e24000802017f */
[----:B01----:R-:W-:Y:S05]  /*8380*/  @!P1 BRA `(.L_x_164) ;  /* 0x0000000c007c9947 */ /* 0x003fea0003800000 */
.L_x_183:
[----:B0-----:R-:W-:Y:S01]  /*8390*/  PRMT R7, R11, 0x9910, RZ ;  /* 0x000099100b077816 */ /* 0x001fe200000000ff */
[----:B------:R0:W-:Y:S03]  /*83a0*/  @!P2 SYNCS.ARRIVE.TRANS64 RZ, [R14+URZ], R9 ;  /* 0x000000090effa9a7 */ /* 0x0001e6000800003f */
[----:B------:R-:W-:-:S13]  /*83b0*/  ISETP.NE.AND P1, PT, R7, 0x2, PT ;  /* 0x000000020700780c */ /* 0x000fda0003f25270 */
[----:B0-----:R-:W-:Y:S05]  /*83c0*/  @P1 BRA `(.L_x_165) ;  /* 0x0000000000041947 */ /* 0x001fea0003800000 */
[----:B------:R-:W-:Y:S01]  /*83d0*/  BPT.TRAP 0x1 ;  /* 0x000000040000795c */ /* 0x000fe20000300000 */
.L_x_165:
[----:B------:R-:W-:Y:S05]  /*83e0*/  @P0 BRA `(.L_x_166) ;  /* 0x0000000000040947 */ /* 0x000fea0003800000 */
[----:B------:R-:W-:Y:S01]  /*83f0*/  BPT.TRAP 0x1 ;  /* 0x000000040000795c */ /* 0x000fe20000300000 */
.L_x_166:
[C-C-:B------:R-:W-:Y:S01]  /*8400*/  IMAD R7, R6.reuse, 0x10000, R15.reuse ;  /* 0x0001000006077824 */ /* 0x140fe200078e020f */
[----:B------:R-:W-:Y:S01]  /*8410*/  R2UR UR34, R21 ;  /* 0x00000000152272ca */ /* 0x000fe200000e0000 */
[----:B------:R-:W-:Y:S01]  /*8420*/  IMAD R15, R6, 0x4000, R15 ;  /* 0x00004000060f7824 */ /* 0x000fe200078e020f */
[----:B------:R-:W-:Y:S01]  /*8430*/  R2UR UR33, R14 ;  /* 0x000000000e2172ca */ /* 0x000fe200000e0000 */
[----:B------:R-:W-:Y:S01]  /*8440*/  VIADD R4, R4, 0xffffffff ;  /* 0xffffffff04047836 */ /* 0x000fe20000000000 */
[----:B------:R-:W-:Y:S01]  /*8450*/  R2UR UR24, R7 ;  /* 0x00000000071872ca */ /* 0x000fe200000e0000 */
[----:B------:R-:W-:Y:S01]  /*8460*/  UIADD3 UR6, UP0, UR22, 0xf0, URZ ;  /* 0x000000f016067890 */ /* 0x000fe2000ff1e03f */
[----:B------:R-:W-:Y:S01]  /*8470*/  R2UR UR8, R15 ;  /* 0x000000000f0872ca */ /* 0x000fe200000e0000 */
[----:B------:R-:W-:Y:S01]  /*8480*/  UIADD3 UR30, UP1, UR22, 0x1f0, URZ ;  /* 0x000001f0161e7890 */ /* 0x000fe2000ff3e03f */
[----:B------:R-:W-:Y:S01]  /*8490*/  R2UR UR36, R8 ;  /* 0x00000000082472ca */ /* 0x000fe200000e0000 */
[----:B------:R-:W-:Y:S01]  /*84a0*/  UIADD3.X UR7, URZ, UR23, URZ, UP0, !UPT ;  /* 0x000000173f077290 */ /* 0x000fe200087fe43f */
[----:B------:R-:W-:Y:S01]  /*84b0*/  R2UR UR35, R19 ;  /* 0x00000000132372ca */ /* 0x000fe200000e0000 */
[----:B------:R-:W-:Y:S01]  /*84c0*/  UIADD3.X UR31, URZ, UR23, URZ, UP1, !UPT ;  /* 0x000000173f1f7290 */ /* 0x000fe20008ffe43f */
[----:B------:R-:W-:Y:S01]  /*84d0*/  R2UR UR19, R20 ;  /* 0x00000000141372ca */ /* 0x000fe200000e0000 */
[----:B------:R-:W-:Y:S01]  /*84e0*/  UIADD3 UR26, UR34, 0x40, URZ ;  /* 0x00000040221a7890 */ /* 0x000fe2000fffe03f */
[----:B------:R-:W-:Y:S01]  /*84f0*/  ISETP.GT.AND P3, PT, R4, 0x1, PT ;  /* 0x000000010400780c */ /* 0x000fe20003f64270 */
[----:B------:R-:W-:Y:S01]  /*8500*/  VIADD R6, R6, 0x1 ;  /* 0x0000000106067836 */ /* 0x000fe20000000000 */
[----:B------:R-:W-:Y:S01]  /*8510*/  UMOV UR14, 0x0 ;  /* 0x00000000000e7882 */ /* 0x000fe20000000000 */
[----:B------:R-:W-:Y:S01]  /*8520*/  UIADD3 UR32, UR24, 0x100, URZ ;  /* 0x0000010018207890 */ /* 0x000fe2000fffe03f */
[----:B------:R-:W-:Y:S01]  /*8530*/  VIADD R21, R21, 0x80 ;  /* 0x0000008015157836 */ /* 0x000fe20000000000 */
[----:B------:R-:W-:Y:S01]  /*8540*/  UIADD3 UR24, UR24, 0x8100, URZ ;  /* 0x0000810018187890 */ /* 0x000fe2000fffe03f */
[----:B------:R-:W-:Y:S01]  /*8550*/  ISETP.NE.AND P1, PT, R6, 0x3, PT ;  /* 0x000000030600780c */ /* 0x000fe20003f25270 */
[----:B------:R-:W-:-:S02]  /*8560*/  UIADD3 UR16, UR8, 0x30100, URZ ;  /* 0x0003010008107890 */ /* 0x000fc4000fffe03f */
[----:B------:R-:W-:Y:S01]  /*8570*/  UIADD3 UR8, UR8, 0x32100, URZ ;  /* 0x0003210008087890 */ /* 0x000fe2000fffe03f */
[----:B------:R-:W-:Y:S01]  /*8580*/  SEL R14, RZ, 0x1, P1 ;  /* 0x00000001ff0e7807 */ /* 0x000fe20000800000 */
[----:B------:R-:W-:Y:S01]  /*8590*/  UMOV UR15, 0x10000000 ;  /* 0x10000000000f7882 */ /* 0x000fe20000000000 */
[----:B------:R-:W-:Y:S01]  /*85a0*/  UMOV UR25, UR33 ;  /* 0x0000002100197c82 */ /* 0x000fe20008000000 */
[----:B------:R-:W-:Y:S01]  /*85b0*/  UMOV UR28, UR36 ;  /* 0x00000024001c7c82 */ /* 0x000fe20008000000 */
[----:B------:R-:W-:Y:S01]  /*85c0*/  UMOV UR27, UR35 ;  /* 0x00000023001b7c82 */ /* 0x000fe20008000000 */
[----:B------:R-:W-:Y:S01]  /*85d0*/  UMOV UR17, UR33 ;  /* 0x0000002100117c82 */ /* 0x000fe20008000000 */
[----:B------:R-:W-:Y:S01]  /*85e0*/  UMOV UR18, UR34 ;  /* 0x0000002200127c82 */ /* 0x000fe20008000000 */
[----:B------:R-:W-:Y:S01]  /*85f0*/  UMOV UR20, UR36 ;  /* 0x0000002400147c82 */ /* 0x000fe20008000000 */
[----:B------:R0:W-:Y:S01]  /*8600*/  UTMALDG.3D [UR32], [UR6], desc[UR14] ;  /* 0x00000e20060075b4 */ /* 0x0001e20008011000 */
[----:B------:R-:W-:Y:S01]  /*8610*/  UMOV UR9, UR33 ;  /* 0x0000002100097c82 */ /* 0x000fe20008000000 */
[----:B------:R-:W-:Y:S01]  /*8620*/  UMOV UR11, UR19 ;  /* 0x00000013000b7c82 */ /* 0x000fe20008000000 */
[----:B------:R-:W-:Y:S01]  /*8630*/  UMOV UR12, UR36 ;  /* 0x00000024000c7c82 */ /* 0x000fe20008000000 */
[----:B------:R-:W-:Y:S01]  /*8640*/  UMOV UR10, UR26 ;  /* 0x0000001a000a7c82 */ /* 0x000fe20008000000 */
[----:B------:R-:W-:-:S02]  /*8650*/  LOP3.LUT R5, R5, R14, RZ, 0x3c, !PT ;  /* 0x0000000e05057212 */ /* 0x000fc400078e3cff */
[----:B------:R-:W-:Y:S01]  /*8660*/  SEL R6, R6, RZ, P1 ;  /* 0x000000ff06067207 */ /* 0x000fe20000800000 */
[----:B------:R0:W-:Y:S01]  /*8670*/  UTMALDG.3D [UR24], [UR6], desc[UR14] ;  /* 0x00000e18060075b4 */ /* 0x0001e20008011000 */
[----:B------:R0:W-:Y:S01]  /*8680*/  UTMALDG.3D [UR16], [UR30], desc[UR14] ;  /* 0x00000e101e0075b4 */ /* 0x0001e20008011000 */
[----:B------:R0:W-:Y:S02]  /*8690*/  UTMALDG.3D [UR8], [UR30], desc[UR14] ;  /* 0x00000e081e0075b4 */ /* 0x0001e40008011000 */
[----:B0-----:R-:W-:Y:S05]  /*86a0*/  @P3 BRA `(.L_x_167) ;  /* 0xfffffffc00183947 */ /* 0x001fea000383ffff */
.L_x_163:
[----:B------:R-:W-:Y:S05]  /*86b0*/  BSYNC B1 ;  /* 0x0000000000017941 */ /* 0x000fea0003800000 */
.L_x_162:
[----:B------:R-:W-:Y:S01]  /*86c0*/  LOP3.LUT P3, RZ, R13, 0xff, RZ, 0xc0, !PT ;  /* 0x000000ff0dff7812 */ /* 0x000fe2000786c0ff */
[----:B------:R-:W-:Y:S01]  /*86d0*/  IMAD.IADD R12, R3, 0x1, R12 ;  /* 0x00000001030c7824 */ /* 0x000fe200078e020c */
[----:B------:R-:W-:Y:S01]  /*86e0*/  IADD3 R16, P4, R16, UR38, RZ ;  /* 0x0000002610107c10 */ /* 0x000fe2000ff9e0ff */
[----:B------:R-:W-:Y:S01]  /*86f0*/  ULDC.64 UR6, c[0x0][0x650] ;  /* 0x0001940000067ab9 */ /* 0x000fe20000000a00 */
[----:B------:R-:W-:Y:S01]  /*8700*/  BSSY B1, `(.L_x_168) ;  /* 0x000006a000017945 */ /* 0x000fe20003800000 */
[----:B------:R-:W-:Y:S01]  /*8710*/  IMAD.MOV.U32 R19, RZ, RZ, -0x1 ;  /* 0xffffffffff137424 */ /* 0x000fe200078e00ff */
[----:B------:R-:W-:Y:S01]  /*8720*/  ISETP.GT.U32.AND P1, PT, R12, 0x2, PT ;  /* 0x000000020c00780c */ /* 0x000fe20003f24070 */
[----:B------:R-:W-:Y:S01]  /*8730*/  IMAD.MOV.U32 R20, RZ, RZ, -0x1 ;  /* 0xffffffffff147424 */ /* 0x000fe200078e00ff */
[----:B------:R-:W-:Y:S01]  /*8740*/  IADD3.X R17, R17, UR41, RZ, P4, !PT ;  /* 0x0000002911117c10 */ /* 0x000fe2000a7fe4ff */
[----:B------:R-:W-:Y:S01]  /*8750*/  IMAD.MOV.U32 R8, RZ, RZ, -0x1 ;  /* 0xffffffffff087424 */ /* 0x000fe200078e00ff */
[----:B------:R-:W-:-:S02]  /*8760*/  ISETP.LT.U32.AND P1, PT, R3, 0x3, P1 ;  /* 0x000000030300780c */ /* 0x000fc40000f21070 */
[----:B------:R-:W-:Y:S01]  /*8770*/  PRMT R13, RZ, 0x7610, R13 ;  /* 0x00007610ff0d7816 */ /* 0x000fe2000000000d */
[----:B------:R-:W0:Y:S01]  /*8780*/  @P3 S2R R5, SR_CgaCtaId ;  /* 0x0000000000053919 */ /* 0x000e220000008800 */
[----:B------:R-:W-:-:S04]  /*8790*/  @P3 MOV R4, 0x400 ;  /* 0x0000040000043802 */ /* 0x000fc80000000f00 */
[----:B0-----:R-:W-:Y:S01]  /*87a0*/  @P3 LEA R6, R5, R4, 0x18 ;  /* 0x0000000405063211 */ /* 0x001fe200078ec0ff */
[----:B------:R-:W-:-:S03]  /*87b0*/  IMAD.WIDE.U32 R4, R12, -0x55555555, RZ ;  /* 0xaaaaaaab0c047825 */ /* 0x000fc600078e00ff */
[----:B------:R0:W-:Y:S01]  /*87c0*/  @P3 SYNCS.ARRIVE.TRANS64.A1T0 RZ, [R6+URZ+0x48], RZ ;  /* 0x000048ff06ff39a7 */ /* 0x0001e2000810003f */
[----:B------:R-:W-:Y:S02]  /*87d0*/  ISETP.GE.U32.AND P3, PT, R3, 0x3, PT ;  /* 0x000000030300780c */ /* 0x000fe40003f66070 */
[----:B------:R-:W-:Y:S02]  /*87e0*/  SHF.R.U32.HI R7, RZ, 0x1, R5 ;  /* 0x00000001ff077819 */ /* 0x000fe40000011605 */
[----:B------:R-:W-:Y:S02]  /*87f0*/  SEL R5, RZ, 0x1, !P1 ;  /* 0x00000001ff057807 */ /* 0x000fe40004800000 */
[----:B------:R-:W-:Y:S01]  /*8800*/  ISETP.GE.U32.AND P1, PT, R16, UR6, PT ;  /* 0x0000000610007c0c */ /* 0x000fe2000bf26070 */
[----:B------:R-:W-:Y:S01]  /*8810*/  IMAD R12, R7, -0x3, R12 ;  /* 0xfffffffd070c7824 */ /* 0x000fe200078e020c */
[----:B------:R-:W-:Y:S02]  /*8820*/  LOP3.LUT R0, R0, R5, RZ, 0x3c, !PT ;  /* 0x0000000500007212 */ /* 0x000fe400078e3cff */
[----:B------:R-:W-:-:S02]  /*8830*/  ISETP.GE.U32.AND.EX P1, PT, R17, UR7, PT, P1 ;  /* 0x0000000711007c0c */ /* 0x000fc4000bf26110 */
[----:B------:R-:W-:Y:S02]  /*8840*/  PRMT R4, RZ, 0x7610, R4 ;  /* 0x00007610ff047816 */ /* 0x000fe40000000004 */
[----:B------:R-:W-:-:S09]  /*8850*/  @P3 LOP3.LUT R0, R0, 0x1, R7, 0x78, !PT ;  /* 0x0000000100003812 */ /* 0x000fd200078e7807 */
[----:B0-----:R-:W-:Y:S05]  /*8860*/  @P1 BRA `(.L_x_169) ;  /* 0x00000004004c1947 */ /* 0x001fea0003800000 */
[----:B------:R-:W-:Y:S01]  /*8870*/  ULDC.64 UR6, c[0x0][0x628] ;  /* 0x00018a0000067ab9 */ /* 0x000fe20000000a00 */
[----:B------:R-:W0:Y:S01]  /*8880*/  S2R R15, SR_CTAID.X ;  /* 0x00000000000f7919 */ /* 0x000e220000002500 */
[----:B------:R-:W-:Y:S01]  /*8890*/  ISETP.NE.U32.AND P1, PT, RZ, UR6, PT ;  /* 0x00000006ff007c0c */ /* 0x000fe2000bf25070 */
[----:B------:R-:W-:Y:S01]  /*88a0*/  ULDC UR9, c[0x0][0x630] ;  /* 0x00018c0000097ab9 */ /* 0x000fe20000000800 */
[----:B------:R-:W-:Y:S01]  /*88b0*/  IMAD.MOV.U32 R4, RZ, RZ, R16 ;  /* 0x000000ffff047224 */ /* 0x000fe200078e0010 */
[----:B------:R-:W1:Y:S01]  /*88c0*/  S2R R14, SR_CTAID.Y ;  /* 0x00000000000e7919 */ /* 0x000e620000002600 */
[----:B------:R-:W-:Y:S01]  /*88d0*/  ISETP.NE.AND.EX P1, PT, RZ, UR7, PT, P1 ;  /* 0x00000007ff007c0c */ /* 0x000fe2000bf25310 */
[----:B------:R-:W-:-:S12]  /*88e0*/  IMAD.MOV.U32 R5, RZ, RZ, R17 ;  /* 0x000000ffff057224 */ /* 0x000fd800078e0011 */
[----:B------:R-:W-:Y:S05]  /*88f0*/  @!P1 BRA `(.L_x_170) ;  /* 0x0000000000289947 */ /* 0x000fea0003800000 */
[----:B------:R-:W-:Y:S02]  /*8900*/  ULDC UR8, c[0x0][0x634] ;  /* 0x00018d0000087ab9 */ /* 0x000fe40000000800 */
[----:B------:R-:W-:-:S05]  /*8910*/  IADD3 R9, P1, R16, UR8, RZ ;  /* 0x0000000810097c10 */ /* 0x000fca000ff3e0ff */
[----:B------:R-:W-:-:S04]  /*8920*/  IMAD.X R19, RZ, RZ, R17, P1 ;  /* 0x000000ffff137224 */ /* 0x000fc800008e0611 */
[----:B------:R-:W-:-:S04]  /*8930*/  IMAD.WIDE.U32 R6, R19, UR6, RZ ;  /* 0x0000000613067c25 */ /* 0x000fc8000f8e00ff */
[----:B------:R-:W-:-:S04]  /*8940*/  IMAD.WIDE.U32 R6, P1, R9, UR7, R6 ;  /* 0x0000000709067c25 */ /* 0x000fc8000f820006 */
[----:B------:R-:W-:-:S04]  /*8950*/  IMAD.WIDE.U32 R8, R9, UR6, RZ ;  /* 0x0000000609087c25 */ /* 0x000fc8000f8e00ff */
[----:B------:R-:W-:Y:S01]  /*8960*/  IMAD.X R5, RZ, RZ, RZ, P1 ;  /* 0x000000ffff057224 */ /* 0x000fe200008e06ff */
[----:B------:R-:W-:Y:S01]  /*8970*/  IADD3 RZ, P1, R9, R6, RZ ;  /* 0x0000000609ff7210 */ /* 0x000fe20007f3e0ff */
[----:B------:R-:W-:-:S04]  /*8980*/  IMAD.MOV.U32 R4, RZ, RZ, R7 ;  /* 0x000000ffff047224 */ /* 0x000fc800078e0007 */
[----:B------:R-:W-:-:S08]  /*8990*/  IMAD.WIDE.U32.X R4, R19, UR7, R4, P1 ;  /* 0x0000000713047c25 */ /* 0x000fd000088e0404 */
.L_x_170:
[--C-:B------:R-:W-:Y:S01]  /*89a0*/  SHF.R.U64 R8, R4, UR9, R5.reuse ;  /* 0x0000000904087c19 */ /* 0x100fe20008001205 */
[----:B------:R-:W-:Y:S01]  /*89b0*/  ULDC.64 UR6, c[0x0][0x620] ;  /* 0x0001880000067ab9 */ /* 0x000fe20000000a00 */
[----:B------:R-:W-:Y:S01]  /*89c0*/  SHF.R.U32.HI R4, RZ, UR9, R5 ;  /* 0x00000009ff047c19 */ /* 0x000fe20008011605 */
[----:B------:R-:W2:Y:S01]  /*89d0*/  LDC R24, c[0x0][0x144] ;  /* 0x00005100ff187b82 */ /* 0x000ea20000000800 */
[----:B------:R-:W-:Y:S01]  /*89e0*/  IADD3 R7, P1, RZ, -R8, RZ ;  /* 0x80000008ff077210 */ /* 0x000fe20007f3e0ff */
[----:B------:R-:W-:Y:S01]  /*89f0*/  ULDC.64 UR10, c[0x0][0x640] ;  /* 0x00019000000a7ab9 */ /* 0x000fe20000000a00 */
[----:B0-----:R-:W-:Y:S01]  /*8a00*/  I2FP.F32.U32 R9, R15 ;  /* 0x0000000f00097245 */ /* 0x001fe20000201000 */
[----:B------:R-:W-:Y:S02]  /*8a10*/  ULDC UR8, c[0x0][0x608] ;  /* 0x0001820000087ab9 */ /* 0x000fe40000000800 */
[----:B------:R-:W-:Y:S01]  /*8a20*/  IMAD.X R4, RZ, RZ, ~R4, P1 ;  /* 0x000000ffff047224 */ /* 0x000fe200008e0e04 */
[----:B------:R-:W-:Y:S01]  /*8a30*/  ISETP.NE.U32.AND P1, PT, RZ, UR10, PT ;  /* 0x0000000aff007c0c */ /* 0x000fe2000bf25070 */
[----:B------:R-:W0:Y:S02]  /*8a40*/  LDC R21, c[0x0][0x148] ;  /* 0x00005200ff157b82 */ /* 0x000e240000000800 */
[----:B------:R-:W-:Y:S01]  /*8a50*/  IMAD R6, R4, UR6, RZ ;  /* 0x0000000604067c24 */ /* 0x000fe2000f8e02ff */
[----:B------:R-:W-:Y:S01]  /*8a60*/  ISETP.NE.AND.EX P1, PT, RZ, UR11, PT, P1 ;  /* 0x0000000bff007c0c */ /* 0x000fe2000bf25310 */
[----:B------:R-:W-:Y:S01]  /*8a70*/  IMAD.WIDE.U32 R4, R7, UR6, R16 ;  /* 0x0000000607047c25 */ /* 0x000fe2000f8e0010 */
[----:B------:R-:W-:-:S03]  /*8a80*/  ULDC UR6, c[0x0][0x150] ;  /* 0x0000540000067ab9 */ /* 0x000fc60000000800 */
[----:B------:R-:W-:Y:S02]  /*8a90*/  IMAD R7, R7, UR7, R6 ;  /* 0x0000000707077c24 */ /* 0x000fe4000f8e0206 */
[----:B------:R-:W-:Y:S01]  /*8aa0*/  FMUL R6, R9, UR6 ;  /* 0x0000000609067c20 */ /* 0x000fe20008400000 */
[----:B------:R-:W-:Y:S01]  /*8ab0*/  ULDC UR6, c[0x0][0x618] ;  /* 0x0001860000067ab9 */ /* 0x000fe20000000800 */
[----:B------:R-:W-:Y:S01]  /*8ac0*/  ULDC UR7, c[0x0][0x154] ;  /* 0x0000550000077ab9 */ /* 0x000fe20000000800 */
[----:B------:R-:W-:-:S03]  /*8ad0*/  IMAD.IADD R5, R5, 0x1, R7 ;  /* 0x0000000105057824 */ /* 0x000fc600078e0207 */
[----:B------:R-:W3:Y:S02]  /*8ae0*/  F2I.U32.TRUNC.NTZ R6, R6 ;  /* 0x0000000600067305 */ /* 0x000ee4000020f000 */
[----:B------:R-:W-:Y:S02]  /*8af0*/  SHF.R.U64 R9, R4, UR6, R5 ;  /* 0x0000000604097c19 */ /* 0x000fe40008001205 */
[----:B-1----:R-:W-:-:S05]  /*8b00*/  I2FP.F32.U32 R4, R14 ;  /* 0x0000000e00047245 */ /* 0x002fca0000201000 */
[----:B------:R-:W-:Y:S01]  /*8b10*/  FMUL R22, R4, UR7 ;  /* 0x0000000704167c20 */ /* 0x000fe20008400000 */
[----:B------:R-:W-:Y:S01]  /*8b20*/  SHF.R.U32.HI R4, RZ, UR6, R5 ;  /* 0x00000006ff047c19 */ /* 0x000fe20008011605 */
[----:B------:R-:W-:-:S03]  /*8b30*/  ULDC UR6, c[0x0][0x658] ;  /* 0x0001960000067ab9 */ /* 0x000fc60000000800 */
[--C-:B------:R-:W-:Y:S01]  /*8b40*/  SHF.R.U64 R20, R9, UR8, R4.reuse ;  /* 0x0000000809147c19 */ /* 0x100fe20008001204 */
[----:B------:R-:W1:Y:S01]  /*8b50*/  F2I.U32.TRUNC.NTZ R22, R22 ;  /* 0x0000001600167305 */ /* 0x000e62000020f000 */
[----:B------:R-:W-:Y:S01]  /*8b60*/  SHF.R.U32.HI R5, RZ, UR8, R4 ;  /* 0x00000008ff057c19 */ /* 0x000fe20008011604 */
[----:B---3--:R-:W-:-:S03]  /*8b70*/  IMAD.MOV R6, RZ, RZ, -R6 ;  /* 0x000000ffff067224 */ /* 0x008fc600078e0a06 */
[----:B------:R-:W-:Y:S01]  /*8b80*/  SHF.R.U64 R19, R20, UR6, R5 ;  /* 0x0000000614137c19 */ /* 0x000fe20008001205 */
[----:B--2---:R-:W-:Y:S01]  /*8b90*/  IMAD R15, R24, R6, R15 ;  /* 0x00000006180f7224 */ /* 0x004fe200078e020f */
[----:B------:R-:W-:-:S03]  /*8ba0*/  SHF.R.U32.HI R23, RZ, UR6, R5 ;  /* 0x00000006ff177c19 */ /* 0x000fc60008011605 */
[----:B------:R-:W-:Y:S02]  /*8bb0*/  IMAD.MOV.U32 R4, RZ, RZ, R19 ;  /* 0x000000ffff047224 */ /* 0x000fe400078e0013 */
[----:B------:R-:W-:Y:S01]  /*8bc0*/  IMAD.MOV.U32 R5, RZ, RZ, R23 ;  /* 0x000000ffff057224 */ /* 0x000fe200078e0017 */
[----:B-1----:R-:W-:Y:S06]  /*8bd0*/  @!P1 BRA `(.L_x_171) ;  /* 0x0000000000289947 */ /* 0x002fec0003800000 */
[----:B------:R-:W-:Y:S02]  /*8be0*/  ULDC UR6, c[0x0][0x64c] ;  /* 0x0001930000067ab9 */ /* 0x000fe40000000800 */
[----:B------:R-:W-:-:S05]  /*8bf0*/  IADD3 R5, P1, R19, UR6, RZ ;  /* 0x0000000613057c10 */ /* 0x000fca000ff3e0ff */
[----:B------:R-:W-:-:S04]  /*8c00*/  IMAD.X R23, RZ, RZ, R23, P1 ;  /* 0x000000ffff177224 */ /* 0x000fc800008e0617 */
[----:B------:R-:W-:-:S04]  /*8c10*/  IMAD.WIDE.U32 R6, R23, UR10, RZ ;  /* 0x0000000a17067c25 */ /* 0x000fc8000f8e00ff */
[----:B------:R-:W-:-:S04]  /*8c20*/  IMAD.WIDE.U32 R6, P1, R5, UR11, R6 ;  /* 0x0000000b05067c25 */ /* 0x000fc8000f820006 */
[----:B------:R-:W-:-:S04]  /*8c30*/  IMAD.WIDE.U32 R4, R5, UR10, RZ ;  /* 0x0000000a05047c25 */ /* 0x000fc8000f8e00ff */
[----:B------:R-:W-:Y:S01]  /*8c40*/  IMAD.MOV.U32 R4, RZ, RZ, R7 ;  /* 0x000000ffff047224 */ /* 0x000fe200078e0007 */
[----:B------:R-:W-:Y:S01]  /*8c50*/  IADD3 RZ, P3, R5, R6, RZ ;  /* 0x0000000605ff7210 */ /* 0x000fe20007f7e0ff */
[----:B------:R-:W-:-:S04]  /*8c60*/  IMAD.X R5, RZ, RZ, RZ, P1 ;  /* 0x000000ffff057224 */ /* 0x000fc800008e06ff */
[----:B------:R-:W-:-:S08]  /*8c70*/  IMAD.WIDE.U32.X R4, R23, UR11, R4, P3 ;  /* 0x0000000b17047c25 */ /* 0x000fd000098e0404 */
.L_x_171:
[----:B------:R-:W-:Y:S01]  /*8c80*/  ISETP.NE.AND P1, PT, R2, 0x1, PT ;  /* 0x000000010200780c */ /* 0x000fe20003f25270 */
[----:B------:R-:W-:Y:S01]  /*8c90*/  ULDC UR6, c[0x0][0x648] ;  /* 0x0001920000067ab9 */ /* 0x000fe20000000800 */
[----:B------:R-:W-:Y:S01]  /*8ca0*/  LOP3.LUT R20, R20, UR13, RZ, 0xc0, !PT ;  /* 0x0000000d14147c12 */ /* 0x000fe2000f8ec0ff */
[----:B------:R-:W-:Y:S01]  /*8cb0*/  IMAD.MOV R22, RZ, RZ, -R22 ;  /* 0x000000ffff167224 */ /* 0x000fe200078e0a16 */
[----:B------:R-:W-:Y:S01]  /*8cc0*/  SHF.R.U64 R5, R4, UR6, R5 ;  /* 0x0000000604057c19 */ /* 0x000fe20008001205 */
[----:B------:R-:W-:Y:S01]  /*8cd0*/  ULDC UR6, c[0x0][0x638] ;  /* 0x00018e0000067ab9 */ /* 0x000fe20000000800 */
[----:B------:R-:W-:Y:S01]  /*8ce0*/  LOP3.LUT R6, R9, UR4, RZ, 0xc0, !PT ;  /* 0x0000000409067c12 */ /* 0x000fe2000f8ec0ff */
[----:B------:R-:W-:Y:S02]  /*8cf0*/  ULDC UR7, c[0x0][0x610] ;  /* 0x0001840000077ab9 */ /* 0x000fe40000000800 */
[----:B------:R-:W-:Y:S02]  /*8d00*/  IMAD.MOV R4, RZ, RZ, -R5 ;  /* 0x000000ffff047224 */ /* 0x000fe400078e0a05 */
[----:B------:R-:W-:-:S02]  /*8d10*/  IMAD R20, R5, UR5, R20 ;  /* 0x0000000505147c24 */ /* 0x000fc4000f8e0214 */
[----:B0-----:R-:W-:Y:S02]  /*8d20*/  @P1 IMAD R15, R21, R22, R14 ;  /* 0x00000016150f1224 */ /* 0x001fe400078e020e */
[----:B------:R-:W-:Y:S01]  /*8d30*/  IMAD R19, R4, UR6, R19 ;  /* 0x0000000604137c24 */ /* 0x000fe2000f8e0213 */
[----:B------:R-:W-:Y:S01]  /*8d40*/  ULDC UR6, c[0x0][0x600] ;  /* 0x0001800000067ab9 */ /* 0x000fe20000000800 */
[----:B------:R-:W-:Y:S02]  /*8d50*/  IMAD R15, R20, UR7, R15 ;  /* 0x00000007140f7c24 */ /* 0x000fe4000f8e020f */
[----:B------:R-:W-:Y:S02]  /*8d60*/  IMAD R6, R19, UR6, R6 ;  /* 0x0000000613067c24 */ /* 0x000fe4000f8e0206 */
[----:B------:R-:W-:-:S03]  /*8d70*/  IMAD.MOV.U32 R4, RZ, RZ, 0x1 ;  /* 0x00000001ff047424 */ /* 0x000fc600078e00ff */
[----:B------:R-:W-:Y:S02]  /*8d80*/  SEL R20, R6, R15, !P1 ;  /* 0x0000000f06147207 */ /* 0x000fe40004800000 */
[----:B------:R-:W-:-:S07]  /*8d90*/  SEL R19, R15, R6, !P1 ;  /* 0x000000060f137207 */ /* 0x000fce0004800000 */
.L_x_169:
[----:B------:R-:W-:Y:S05]  /*8da0*/  BSYNC B1 ;  /* 0x0000000000017941 */ /* 0x000fea0003800000 */
.L_x_168:
[----:B------:R-:W-:-:S13]  /*8db0*/  LOP3.LUT P1, RZ, R4, 0xff, RZ, 0xc0, !PT ;  /* 0x000000ff04ff7812 */ /* 0x000fda000782c0ff */
[----:B------:R-:W-:Y:S05]  /*8dc0*/  @P1 BRA `(.L_x_172) ;  /* 0xfffffff4001c1947 */ /* 0x000fea000383ffff */
[----:B------:R-:W-:Y:S05]  /*8dd0*/  BSYNC B0 ;  /* 0x0000000000007941 */ /* 0x000fea0003800000 */
.L_x_160:
[----:B------:R-:W-:-:S03]  /*8de0*/  UMOV UR6, 0xffffffff ;  /* 0xffffffff00067882 */ /* 0x000fc60000000000 */
[----:B------:R-:W-:Y:S05]  /*8df0*/  BRA.DIV UR6, `(.L_x_173) ;  /* 0x0000000206f47947 */ /* 0x000fea000b800000 */
[----:B------:R-:W-:-:S13]  /*8e00*/  ELECT P6, URZ, PT ;  /* 0x00000000003f782f */ /* 0x000fda00038c0000 */
.L_x_186:
[----:B------:R-:W-:Y:S04]  /*8e10*/  BSSY B0, `(.L_x_174) ;  /* 0x0000022000007945 */ /* 0x000fe80003800000 */
[----:B------:R-:W-:Y:S05]  /*8e20*/  @!P6 BRA `(.L_x_175) ;  /* 0x000000000080e947 */ /* 0x000fea0003800000 */
[----:B------:R-:W-:-:S04]  /*8e30*/  LOP3.LUT R18, R18, 0x2, RZ, 0xfc, !PT ;  /* 0x0000000212127812 */ /* 0x000fc800078efcff */
[----:B------:R-:W-:-:S13]  /*8e40*/  ISETP.NE.AND P0, PT, R18, 0x3, PT ;  /* 0x000000031200780c */ /* 0x000fda0003f05270 */
[----:B------:R-:W-:Y:S05]  /*8e50*/  @!P0 BRA `(.L_x_176) ;  /* 0x0000000000048947 */ /* 0x000fea0003800000 */
[----:B------:R-:W-:Y:S01]  /*8e60*/  BPT.TRAP 0x1 ;  /* 0x000000040000795c */ /* 0x000fe20000300000 */
.L_x_176:
[----:B------:R-:W0:Y:S01]  /*8e70*/  S2R R3, SR_CgaCtaId ;  /* 0x0000000000037919 */ /* 0x000e220000008800 */
[----:B------:R-:W-:-:S04]  /*8e80*/  MOV R2, 0x400 ;  /* 0x0000040000027802 */ /* 0x000fc80000000f00 */
[----:B0-----:R-:W-:Y:S02]  /*8e90*/  LEA R3, R3, R2, 0x18 ;  /* 0x0000000203037211 */ /* 0x001fe400078ec0ff */
[----:B------:R-:W-:-:S03]  /*8ea0*/  SHF.L.U32 R2, R0, 0x1f, RZ ;  /* 0x0000001f00027819 */ /* 0x000fc600000006ff */
[----:B------:R-:W-:-:S04]  /*8eb0*/  VIADD R3, R3, 0x18 ;  /* 0x0000001803037836 */ /* 0x000fc80000000000 */
[C---:B------:R-:W-:Y:S02]  /*8ec0*/  IMAD R7, R12.reuse, 0x8, R3 ;  /* 0x000000080c077824 */ /* 0x040fe400078e0203 */
[----:B------:R-:W-:Y:S02]  /*8ed0*/  VIADD R12, R12, 0x1 ;  /* 0x000000010c0c7836 */ /* 0x000fe40000000000 */
[----:B------:R-:W0:Y:S03]  /*8ee0*/  SYNCS.PHASECHK.TRANS64.TRYWAIT P0, [R7+URZ], R2 ;  /* 0x00000002070075a7 */ /* 0x000e26000800017f */
[----:B------:R-:W-:-:S04]  /*8ef0*/  ISETP.NE.AND P1, PT, R12, 0x3, PT ;  /* 0x000000030c00780c */ /* 0x000fc80003f25270 */
[----:B------:R-:W-:Y:S02]  /*8f00*/  SEL R5, RZ, 0x1, P1 ;  /* 0x00000001ff057807 */ /* 0x000fe40000800000 */
[----:B------:R-:W-:Y:S02]  /*8f10*/  SEL R12, R12, RZ, P1 ;  /* 0x000000ff0c0c7207 */ /* 0x000fe40000800000 */
[----:B------:R-:W-:-:S03]  /*8f20*/  LOP3.LUT R5, R0, R5, RZ, 0x3c, !PT ;  /* 0x0000000500057212 */ /* 0x000fc600078e3cff */
[----:B------:R-:W-:Y:S01]  /*8f30*/  IMAD R9, R12, 0x8, R3 ;  /* 0x000000080c097824 */ /* 0x000fe200078e0203 */
[----:B------:R-:W-:Y:S01]  /*8f40*/  SHF.L.U32 R4, R5, 0x1f, RZ ;  /* 0x0000001f05047819 */ /* 0x000fe200000006ff */
[----:B0-----:R-:W-:Y:S06]  /*8f50*/  @!P0 BRA `(.L_x_177) ;  /* 0x0000000000bc8947 */ /* 0x001fec0003800000 */
.L_x_187:
[----:B------:R-:W1:Y:S01]  /*8f60*/  SYNCS.PHASECHK.TRANS64.TRYWAIT P0, [R9+URZ], R4 ;  /* 0x00000004090075a7 */ /* 0x000e62000800017f */
[----:B------:R-:W-:-:S05]  /*8f70*/  VIADD R0, R12, 0x1 ;  /* 0x000000010c007836 */ /* 0x000fca0000000000 */
[----:B------:R-:W-:-:S04]  /*8f80*/  ISETP.NE.AND P1, PT, R0, 0x3, PT ;  /* 0x000000030000780c */ /* 0x000fc80003f25270 */
[----:B0-----:R-:W-:Y:S02]  /*8f90*/  SEL R2, RZ, 0x1, P1 ;  /* 0x00000001ff027807 */ /* 0x001fe40000800000 */
[----:B------:R-:W-:Y:S02]  /*8fa0*/  SEL R0, R0, RZ, P1 ;  /* 0x000000ff00007207 */ /* 0x000fe40000800000 */
[----:B------:R-:W-:Y:S01]  /*8fb0*/  LOP3.LUT R2, R5, R2, RZ, 0x3c, !PT ;  /* 0x0000000205027212 */ /* 0x000fe200078e3cff */
[----:B-1----:R-:W-:Y:S06]  /*8fc0*/  @!P0 BRA `(.L_x_178) ;  /* 0x0000000000b48947 */ /* 0x002fec0003800000 */
.L_x_188:
[----:B------:R-:W-:Y:S01]  /*8fd0*/  IMAD R3, R0, 0x8, R3 ;  /* 0x0000000800037824 */ /* 0x000fe200078e0203 */
[----:B------:R-:W-:-:S07]  /*8fe0*/  SHF.L.U32 R0, R2, 0x1f, RZ ;  /* 0x0000001f02007819 */ /* 0x000fce00000006ff */
.L_x_179:
[----:B-1----:R1:W2:Y:S02]  /*8ff0*/  SYNCS.PHASECHK.TRANS64.TRYWAIT P0, [R3+URZ], R0 ;  /* 0x00000000030075a7 */ /* 0x0022a4000800017f */
[----:B--2---:R-:W-:Y:S05]  /*9000*/  @!P0 NANOSLEEP.SYNCS 0x989680 ;  /* 0x009896800000895d */ /* 0x004fea0003900000 */
[----:B------:R-:W2:Y:S02]  /*9010*/  @!P0 SYNCS.PHASECHK.TRANS64 P0, [R3+URZ], R0 ;  /* 0x00000000030085a7 */ /* 0x000ea4000800007f */
[----:B--2---:R-:W-:Y:S05]  /*9020*/  @!P0 BRA `(.L_x_179) ;  /* 0xfffffffc00f08947 */ /* 0x004fea000383ffff */
.L_x_175:
[----:B------:R-:W-:Y:S05]  /*9030*/  BSYNC B0 ;  /* 0x0000000000007941 */ /* 0x000fea0003800000 */
.L_x_174:
[----:B------:R-:W-:Y:S05]  /*9040*/  EXIT ;  /* 0x000000000000794d */ /* 0x000fea0003800000 */
.L_x_17:
[----:B-1----:R1:W2:Y:S02]  /*9050*/  SYNCS.PHASECHK.TRANS64.TRYWAIT P1, [R3+URZ], R0 ;  /* 0x00000000030075a7 */ /* 0x0022a4000802017f */
[----:B--2---:R-:W-:Y:S05]  /*9060*/  @!P1 NANOSLEEP.SYNCS 0x989680 ;  /* 0x009896800000995d */ /* 0x004fea0003900000 */
[----:B------:R-:W2:Y:S02]  /*9070*/  @!P1 SYNCS.PHASECHK.TRANS64 P1, [R3+URZ], R0 ;  /* 0x00000000030095a7 */ /* 0x000ea4000802007f */
[----:B--2---:R-:W-:Y:S05]  /*9080*/  @!P1 BRA `(.L_x_17) ;  /* 0xfffffffc00f09947 */ /* 0x004fea000383ffff */
[----:B------:R-:W-:Y:S05]  /*9090*/  BRA `(.L_x_16) ;  /* 0xffffff84000c7947 */ /* 0x000fea000383ffff */
.L_x_22:
[----:B-1----:R-:W-:-:S04]  /*90a0*/  IMAD.U32 R4, RZ, RZ, UR4 ;  /* 0x00000004ff047e24 */ /* 0x002fc8000f8e00ff */
[----:B------:R1:W2:Y:S03]  /*90b0*/  SYNCS.PHASECHK.TRANS64.TRYWAIT P1, [R4+URZ], R3 ;  /* 0x00000003040075a7 */ /* 0x0002a6000802017f */
[----:B--2---:R-:W-:Y:S05]  /*90c0*/  @!P1 NANOSLEEP.SYNCS 0x989680 ;  /* 0x009896800000995d */ /* 0x004fea0003900000 */
[----:B------:R-:W2:Y:S02]  /*90d0*/  @!P1 SYNCS.PHASECHK.TRANS64 P1, [R4+URZ], R3 ;  /* 0x00000003040095a7 */ /* 0x000ea4000802007f */
[----:B--2---:R-:W-:Y:S05]  /*90e0*/  @!P1 BRA `(.L_x_22) ;  /* 0xfffffffc00ec9947 */ /* 0x004fea000383ffff */
[----:B------:R-:W-:Y:S05]  /*90f0*/  BRA `(.L_x_21) ;  /* 0xffffff8c00107947 */ /* 0x000fea000383ffff */
.L_x_161:
[----:B------:R-:W-:Y:S01]  /*9100*/  BSSY B1, `(.L_x_180) ;  /* 0x0000006000017945 */ /* 0x000fe20003800000 */
[----:B------:R-:W-:-:S07]  /*9110*/  IMAD.MOV.U32 R15, RZ, RZ, -0x1 ;  /* 0xffffffffff0f7424 */ /* 0x000fce00078e00ff */
[----:B------:R-:W-:Y:S05]  /*9120*/  WARPSYNC.COLLECTIVE R15, `(.L_x_181) ;  /* 0x000000000f0c7348 */ /* 0x000fea0003c00000 */
[----:B------:R-:W-:Y:S02]  /*9130*/  ELECT P6, UR62, PT ;  /* 0x00000000003e782f */ /* 0x000fe400038c0000 */
[----:B------:R-:W-:Y:S01]  /*9140*/  MOV R14, UR62 ;  /* 0x0000003e000e7c02 */ /* 0x000fe20008000f00 */
[----:B------:R-:W-:Y:S10]  /*9150*/  ENDCOLLECTIVE ;  /* 0x000000000000791b */ /* 0x000ff40003800000 */
.L_x_181:
[----:B------:R-:W-:Y:S05]  /*9160*/  BSYNC B1 ;  /* 0x0000000000017941 */ /* 0x000fea0003800000 */
.L_x_180:
[----:B------:R-:W-:Y:S05]  /*9170*/  BRA `(.L_x_182) ;  /* 0xfffffff0003c7947 */ /* 0x000fea000383ffff */
.L_x_164:
[----:B0-----:R0:W1:Y:S02]  /*9180*/  SYNCS.PHASECHK.TRANS64.TRYWAIT P1, [R14+URZ+0x18], R7 ;  /* 0x000018070e0075a7 */ /* 0x001064000802017f */
[----:B-1----:R-:W-:Y:S05]  /*9190*/  @!P1 NANOSLEEP.SYNCS 0x989680 ;  /* 0x009896800000995d */ /* 0x002fea0003900000 */
[----:B------:R-:W1:Y:S02]  /*91a0*/  @!P1 SYNCS.PHASECHK.TRANS64 P1, [R14+URZ+0x18], R7 ;  /* 0x000018070e0095a7 */ /* 0x000e64000802007f */
[----:B-1----:R-:W-:Y:S05]  /*91b0*/  @!P1 BRA `(.L_x_164) ;  /* 0xfffffffc00f09947 */ /* 0x002fea000383ffff */
[----:B------:R-:W-:Y:S05]  /*91c0*/  BRA `(.L_x_183) ;  /* 0xfffffff000707947 */ /* 0x000fea000383ffff */
.L_x_173:
[----:B------:R-:W-:Y:S01]  /*91d0*/  BSSY B0, `(.L_x_184) ;  /* 0x0000006000007945 */ /* 0x000fe20003800000 */
[----:B------:R-:W-:-:S07]  /*91e0*/  IMAD.MOV.U32 R15, RZ, RZ, -0x1 ;  /* 0xffffffffff0f7424 */ /* 0x000fce00078e00ff */
[----:B------:R-:W-:Y:S05]  /*91f0*/  WARPSYNC.COLLECTIVE R15, `(.L_x_185) ;  /* 0x000000000f0c7348 */ /* 0x000fea0003c00000 */
[----:B------:R-:W-:Y:S02]  /*9200*/  ELECT P6, UR62, PT ;  /* 0x00000000003e782f */ /* 0x000fe400038c0000 */
[----:B------:R-:W-:Y:S01]  /*9210*/  MOV R14, UR62 ;  /* 0x0000003e000e7c02 */ /* 0x000fe20008000f00 */
[----:B------:R-:W-:Y:S10]  /*9220*/  ENDCOLLECTIVE ;  /* 0x000000000000791b */ /* 0x000ff40003800000 */
.L_x_185:
[----:B------:R-:W-:Y:S05]  /*9230*/  BSYNC B0 ;  /* 0x0000000000007941 */ /* 0x000fea0003800000 */
.L_x_184:
[----:B------:R-:W-:Y:S05]  /*9240*/  BRA `(.L_x_186) ;  /* 0xfffffff800f07947 */ /* 0x000fea000383ffff */
.L_x_177:
[----:B0-----:R0:W1:Y:S02]  /*9250*/  SYNCS.PHASECHK.TRANS64.TRYWAIT P0, [R7+URZ], R2 ;  /* 0x00000002070075a7 */ /* 0x001064000800017f */
[----:B-1----:R-:W-:Y:S05]  /*9260*/  @!P0 NANOSLEEP.SYNCS 0x989680 ;  /* 0x009896800000895d */ /* 0x002fea0003900000 */
[----:B------:R-:W1:Y:S02]  /*9270*/  @!P0 SYNCS.PHASECHK.TRANS64 P0, [R7+URZ], R2 ;  /* 0x00000002070085a7 */ /* 0x000e64000800007f */
[----:B-1----:R-:W-:Y:S05]  /*9280*/  @!P0 BRA `(.L_x_177) ;  /* 0xfffffffc00f08947 */ /* 0x002fea000383ffff */
[----:B------:R-:W-:Y:S05]  /*9290*/  BRA `(.L_x_187) ;  /* 0xfffffffc00307947 */ /* 0x000fea000383ffff */
.L_x_178:
[----:B0-----:R0:W1:Y:S02]  /*92a0*/  SYNCS.PHASECHK.TRANS64.TRYWAIT P0, [R9+URZ], R4 ;  /* 0x00000004090075a7 */ /* 0x001064000800017f */
[----:B-1----:R-:W-:Y:S05]  /*92b0*/  @!P0 NANOSLEEP.SYNCS 0x989680 ;  /* 0x009896800000895d */ /* 0x002fea0003900000 */
[----:B------:R-:W1:Y:S02]  /*92c0*/  @!P0 SYNCS.PHASECHK.TRANS64 P0, [R9+URZ], R4 ;  /* 0x00000004090085a7 */ /* 0x000e64000800007f */
[----:B-1----:R-:W-:Y:S05]  /*92d0*/  @!P0 BRA `(.L_x_178) ;  /* 0xfffffffc00f08947 */ /* 0x002fea000383ffff */
[----:B------:R-:W-:Y:S05]  /*92e0*/  BRA `(.L_x_188) ;  /* 0xfffffffc00387947 */ /* 0x000fea000383ffff */
.L_x_189:
[----:B------:R-:W-:-:S00]  /*92f0*/  BRA `(.L_x_189) ;  /* 0xfffffffc00fc7947 */ /* 0x000fc0000383ffff */
[----:B------:R-:W-:-:S00]  /*9300*/  NOP ;  /* 0x0000000000007918 */ /* 0x000fc00000000000 */
[----:B------:R-:W-:-:S00]  /*9310*/  NOP ;  /* 0x0000000000007918 */ /* 0x000fc00000000000 */
[----:B------:R-:W-:-:S00]  /*9320*/  NOP ;  /* 0x0000000000007918 */ /* 0x000fc00000000000 */
[----:B------:R-:W-:-:S00]  /*9330*/  NOP ;  /* 0x0000000000007918 */ /* 0x000fc00000000000 */
[----:B------:R-:W-:-:S00]  /*9340*/  NOP ;  /* 0x0000000000007918 */ /* 0x000fc00000000000 */
[----:B------:R-:W-:-:S00]  /*9350*/  NOP ;  /* 0x0000000000007918 */ /* 0x000fc00000000000 */
[----:B------:R-:W-:-:S00]  /*9360*/  NOP ;  /* 0x0000000000007918 */ /* 0x000fc00000000000 */
[----:B------:R-:W-:-:S00]  /*9370*/  NOP ;  /* 0x0000000000007918 */ /* 0x000fc00000000000 */
.L_x_190:


//--------------------- .nv.global.init           --------------------------
	.section	.nv.global.init,"aw",@progbits
.nv.global.init:
	.type		$str$22,@object
	.size		$str$22,($str$23 - $str$22)
$str$22:
        /*0000*/ 	.byte	0x6b, 0x5f, 0x74, 0x69, 0x6c, 0x65, 0x5f, 0x63, 0x6f, 0x75, 0x6e, 0x74, 0x20, 0x3e, 0x3d, 0x20
        /*0010*/ 	.byte	0x31, 0x00
	.type		$str$23,@object
	.size		$str$23,(__unnamed_1 - $str$23)
$str$23:
        /*0012*/ 	.byte	0x2f, 0x74, 0x6d, 0x70, 0x2f, 0x63, 0x75, 0x74, 0x6c, 0x61, 0x73, 0x73, 0x5f, 0x73, 0x77, 0x65
        /*0022*/ 	.byte	0x65, 0x70, 0x5f, 0x73, 0x72, 0x63, 0x2f, 0x69, 0x6e, 0x63, 0x6c, 0x75, 0x64, 0x65, 0x2f, 0x63
        /*0032*/ 	.byte	0x75, 0x74, 0x6c, 0x61, 0x73, 0x73, 0x2f, 0x67, 0x65, 0x6d, 0x6d, 0x2f, 0x63, 0x6f, 0x6c, 0x6c
        /*0042*/ 	.byte	0x65, 0x63, 0x74, 0x69, 0x76, 0x65, 0x2f, 0x73, 0x6d, 0x39, 0x30, 0x5f, 0x6d, 0x6d, 0x61, 0x5f
        /*0052*/ 	.byte	0x74, 0x6d, 0x61, 0x5f, 0x67, 0x6d, 0x6d, 0x61, 0x5f, 0x73, 0x73, 0x5f, 0x77, 0x61, 0x72, 0x70
        /*0062*/ 	.byte	0x73, 0x70, 0x65, 0x63, 0x69, 0x61, 0x6c, 0x69, 0x7a, 0x65, 0x64, 0x2e, 0x68, 0x70, 0x70, 0x00
	.type		__unnamed_1,@object
	.size		__unnamed_1,(.L_0 - __unnamed_1)
__unnamed_1:
        /*0072*/ 	.byte	0x76, 0x6f, 0x69, 0x64, 0x20, 0x63, 0x75, 0x74, 0x6c, 0x61, 0x73, 0x73, 0x3a, 0x3a, 0x67, 0x65
        /* <DEDUP_REMOVED lines=180> */
        /*0bc2*/ 	.byte	0x74, 0x79, 0x5d, 0x00
.L_0:


//--------------------- .nv.shared._ZN7cutlass13device_kernelINS_4gemm6kernel13GemmUniversalIN4cute5tupleIJiiiiEEENS1_10collective13CollectiveMmaINS1_34MainloopSm90TmaGmmaWarpSpecializedILi3ENS5_IJNS4_1CILi1EEESB_SB_EEENS1_35KernelTmaWarpSpecializedCooperativeEEENS5_IJNSA_ILi256EEENSA_ILi64EEENSA_ILi128EEEEEENS_10bfloat16_tENS5_IJlSB_lEEESJ_SK_NS4_8TiledMMAINS4_8MMA_AtomIJNS4_4SM904GMMA27MMA_64x64x16_F32BF16BF16_SSILNSO_5MajorE0ELSQ_0ELNSO_7ScaleInE1ELSR_1EEEEEENS4_6LayoutINS5_IJNSA_ILi2EEESB_SB_EEENS5_IJSB_NSA_ILi0EEESX_EEEEENS5_IJNS4_10UnderscoreES10_S10_EEEEENS4_13SM90_TMA_LOADENS4_14ComposedLayoutINS4_7SwizzleILi3ELi4ELi3EEENS4_18smem_ptr_flag_bitsILi16EEENSU_INS5_IJNSA_ILi8EEESG_EEENS5_IJSG_SB_EEEEEEEvNS4_8identityES13_S1D_vS1E_EENS_8epilogue10collective6detail29Sm90TmaWarpSpecializedAdapterINS1H_15DefaultEpilogueISJ_SK_SK_NS1G_6thread17LinearCombinationISJ_Li1EffLNS1L_9ScaleType4KindE0ELNS_15FloatRoundStyleE2ESJ_EENS1_15EpilogueDefaultEEEEEvvEEEEvNT_6ParamsE --------------------------
	.section	.nv.shared._ZN7cutlass13device_kernelINS_4gemm6kernel13GemmUniversalIN4cute5tupleIJiiiiEEENS1_10collective13CollectiveMmaINS1_34MainloopSm90TmaGmmaWarpSpecializedILi3ENS5_IJNS4_1CILi1EEESB_SB_EEENS1_35KernelTmaWarpSpecializedCooperativeEEENS5_IJNSA_ILi256EEENSA_ILi64EEENSA_ILi128EEEEEENS_10bfloat16_tENS5_IJlSB_lEEESJ_SK_NS4_8TiledMMAINS4_8MMA_AtomIJNS4_4SM904GMMA27MMA_64x64x16_F32BF16BF16_SSILNSO_5MajorE0ELSQ_0ELNSO_7ScaleInE1ELSR_1EEEEEENS4_6LayoutINS5_IJNSA_ILi2EEESB_SB_EEENS5_IJSB_NSA_ILi0EEESX_EEEEENS5_IJNS4_10UnderscoreES10_S10_EEEEENS4_13SM90_TMA_LOADENS4_14ComposedLayoutINS4_7SwizzleILi3ELi4ELi3EEENS4_18smem_ptr_flag_bitsILi16EEENSU_INS5_IJNSA_ILi8EEESG_EEENS5_IJSG_SB_EEEEEEEvNS4_8identityES13_S1D_vS1E_EENS_8epilogue10collective6detail29Sm90TmaWarpSpecializedAdapterINS1H_15DefaultEpilogueISJ_SK_SK_NS1G_6thread17LinearCombinationISJ_Li1EffLNS1L_9ScaleType4KindE0ELNS_15FloatRoundStyleE2ESJ_EENS1_15EpilogueDefaultEEEEEvvEEEEvNT_6ParamsE,"aw",@nobits
	.sectionflags	@""
	.align	16
	.zero		1024


//--------------------- .nv.shared.reserved.0     --------------------------
	.section	.nv.shared.reserved.0,"aw",@nobits
	.weak		__nv_reservedSMEM_offset_0_alias
	.size		__nv_reservedSMEM_offset_0_alias, 0, 0
	.other		__nv_reservedSMEM_offset_0_alias,@"STO_CUDA_RESERVED_SHARED STV_DEFAULT"
__nv_reservedSMEM_offset_0_alias:
	.zero		0


//--------------------- .nv.global                --------------------------
	.section	.nv.global,"aw",@nobits
.nv.global:
	.type		_ZN40_INTERNAL_aebe5730_4_k_cu_0bb2f88d_298184cute1_E,@object
	.size		_ZN40_INTERNAL_aebe5730_4_k_cu_0bb2f88d_298184cute1_E,(_ZN40_INTERNAL_aebe5730_4_k_cu_0bb2f88d_298184cuda3std3__45__cpo6cbeginE - _ZN40_INTERNAL_aebe5730_4_k_cu_0bb2f88d_298184cute1_E)
_ZN40_INTERNAL_aebe5730_4_k_cu_0bb2f88d_298184cute1_E:
	.zero		1
	.type		_ZN40_INTERNAL_aebe5730_4_k_cu_0bb2f88d_298184cuda3std3__45__cpo6cbeginE,@object
	.size		_ZN40_INTERNAL_aebe5730_4_k_cu_0bb2f88d_298184cuda3std3__45__cpo6cbeginE,(_ZN40_INTERNAL_aebe5730_4_k_cu_0bb2f88d_298184cuda3std3__48in_placeE - _ZN40_INTERNAL_aebe5730_4_k_cu_0bb2f88d_298184cuda3std3__45__cpo6cbeginE)
_ZN40_INTERNAL_aebe5730_4_k_cu_0bb2f88d_298184cuda3std3__45__cpo6cbeginE:
	.zero		1
	.type		_ZN40_INTERNAL_aebe5730_4_k_cu_0bb2f88d_298184cuda3std3__48in_placeE,@object
	.size		_ZN40_INTERNAL_aebe5730_4_k_cu_0bb2f88d_298184cuda3std3__48in_placeE,(_ZN40_INTERNAL_aebe5730_4_k_cu_0bb2f88d_298184cuda3std6ranges3__45__cpo9iter_moveE - _ZN40_INTERNAL_aebe5730_4_k_cu_0bb2f88d_298184cuda3std3__48in_placeE)
_ZN40_INTERNAL_aebe5730_4_k_cu_0bb2f88d_298184cuda3std3__48in_placeE:
	.zero		1
	.type		_ZN40_INTERNAL_aebe5730_4_k_cu_0bb2f88d_298184cuda3std6ranges3__45__cpo9iter_moveE,@object
	.size		_ZN40_INTERNAL_aebe5730_4_k_cu_0bb2f88d_298184cuda3std6ranges3__45__cpo9iter_moveE,(_ZN40_INTERNAL_aebe5730_4_k_cu_0bb2f88d_298184cuda3std3__45__cpo5beginE - _ZN40_INTERNAL_aebe5730_4_k_cu_0bb2f88d_298184cuda3std6ranges3__45__cpo9iter_moveE)
_ZN40_INTERNAL_aebe5730_4_k_cu_0bb2f88d_298184cuda3std6ranges3__45__cpo9iter_moveE:
	.zero		1
	.type		_ZN40_INTERNAL_aebe5730_4_k_cu_0bb2f88d_298184cuda3std3__45__cpo5beginE,@object
	.size		_ZN40_INTERNAL_aebe5730_4_k_cu_0bb2f88d_298184cuda3std3__45__cpo5beginE,(_ZN40_INTERNAL_aebe5730_4_k_cu_0bb2f88d_298184cuda3std3__442_GLOBAL__N__aebe5730_4_k_cu_0bb2f88d_298186ignoreE - _ZN40_INTERNAL_aebe5730_4_k_cu_0bb2f88d_298184cuda3std3__45__cpo5beginE)
_ZN40_INTERNAL_aebe5730_4_k_cu_0bb2f88d_298184cuda3std3__45__cpo5beginE:
	.zero		1
	.type		_ZN40_INTERNAL_aebe5730_4_k_cu_0bb2f88d_298184cuda3std3__442_GLOBAL__N__aebe5730_4_k_cu_0bb2f88d_298186ignoreE,@object
	.size		_ZN40_INTERNAL_aebe5730_4_k_cu_0bb2f88d_298184cuda3std3__442_GLOBAL__N__aebe5730_4_k_cu_0bb2f88d_298186ignoreE,(_ZN40_INTERNAL_aebe5730_4_k_cu_0bb2f88d_298184cute7productE - _ZN40_INTERNAL_aebe5730_4_k_cu_0bb2f88d_298184cuda3std3__442_GLOBAL__N__aebe5730_4_k_cu_0bb2f88d_298186ignoreE)
_ZN40_INTERNAL_aebe5730_4_k_cu_0bb2f88d_298184cuda3std3__442_GLOBAL__N__aebe5730_4_k_cu_0bb2f88d_298186ignoreE:
	.zero		1
	.type		_ZN40_INTERNAL_aebe5730_4_k_cu_0bb2f88d_298184cute7productE,@object
	.size		_ZN40_INTERNAL_aebe5730_4_k_cu_0bb2f88d_298184cute7productE,(_ZN40_INTERNAL_aebe5730_4_k_cu_0bb2f88d_298184cuda3std3__45__cpo3endE - _ZN40_INTERNAL_aebe5730_4_k_cu_0bb2f88d_298184cute7productE)
_ZN40_INTERNAL_aebe5730_4_k_cu_0bb2f88d_298184cute7productE:
	.zero		1
	.type		_ZN40_INTERNAL_aebe5730_4_k_cu_0bb2f88d_298184cuda3std3__45__cpo3endE,@object
	.size		_ZN40_INTERNAL_aebe5730_4_k_cu_0bb2f88d_298184cuda3std3__45__cpo3endE,(_ZN40_INTERNAL_aebe5730_4_k_cu_0bb2f88d_298184cuda3std3__419piecewise_constructE - _ZN40_INTERNAL_aebe5730_4_k_cu_0bb2f88d_298184cuda3std3__45__cpo3endE)
_ZN40_INTERNAL_aebe5730_4_k_cu_0bb2f88d_298184cuda3std3__45__cpo3endE:
	.zero		1
	.type		_ZN40_INTERNAL_aebe5730_4_k_cu_0bb2f88d_298184cuda3std3__419piecewise_constructE,@object
	.size		_ZN40_INTERNAL_aebe5730_4_k_cu_0bb2f88d_298184cuda3std3__419piecewise_constructE,(_ZN40_INTERNAL_aebe5730_4_k_cu_0bb2f88d_298184cuda3std3__45__cpo4cendE - _ZN40_INTERNAL_aebe5730_4_k_cu_0bb2f88d_298184cuda3std3__419piecewise_constructE)
_ZN40_INTERNAL_aebe5730_4_k_cu_0bb2f88d_298184cuda3std3__419piecewise_constructE:
	.zero		1
	.type		_ZN40_INTERNAL_aebe5730_4_k_cu_0bb2f88d_298184cuda3std3__45__cpo4cendE,@object
	.size		_ZN40_INTERNAL_aebe5730_4_k_cu_0bb2f88d_298184cuda3std3__45__cpo4cendE,(_ZN40_INTERNAL_aebe5730_4_k_cu_0bb2f88d_298184cuda3std6ranges3__45__cpo4swapE - _ZN40_INTERNAL_aebe5730_4_k_cu_0bb2f88d_298184cuda3std3__45__cpo4cendE)
_ZN40_INTERNAL_aebe5730_4_k_cu_0bb2f88d_298184cuda3std3__45__cpo4cendE:
	.zero		1
	.type		_ZN40_INTERNAL_aebe5730_4_k_cu_0bb2f88d_298184cuda3std6ranges3__45__cpo4swapE,@object
	.size		_ZN40_INTERNAL_aebe5730_4_k_cu_0bb2f88d_298184cuda3std6ranges3__45__cpo4swapE,(.L_8 - _ZN40_INTERNAL_aebe5730_4_k_cu_0bb2f88d_298184cuda3std6ranges3__45__cpo4swapE)
_ZN40_INTERNAL_aebe5730_4_k_cu_0bb2f88d_298184cuda3std6ranges3__45__cpo4swapE:
	.zero		1
.L_8:


//--------------------- .nv.constant0._ZN7cutlass13device_kernelINS_4gemm6kernel13GemmUniversalIN4cute5tupleIJiiiiEEENS1_10collective13CollectiveMmaINS1_34MainloopSm90TmaGmmaWarpSpecializedILi3ENS5_IJNS4_1CILi1EEESB_SB_EEENS1_35KernelTmaWarpSpecializedCooperativeEEENS5_IJNSA_ILi256EEENSA_ILi64EEENSA_ILi128EEEEEENS_10bfloat16_tENS5_IJlSB_lEEESJ_SK_NS4_8TiledMMAINS4_8MMA_AtomIJNS4_4SM904GMMA27MMA_64x64x16_F32BF16BF16_SSILNSO_5MajorE0ELSQ_0ELNSO_7ScaleInE1ELSR_1EEEEEENS4_6LayoutINS5_IJNSA_ILi2EEESB_SB_EEENS5_IJSB_NSA_ILi0EEESX_EEEEENS5_IJNS4_10UnderscoreES10_S10_EEEEENS4_13SM90_TMA_LOADENS4_14ComposedLayoutINS4_7SwizzleILi3ELi4ELi3EEENS4_18smem_ptr_flag_bitsILi16EEENSU_INS5_IJNSA_ILi8EEESG_EEENS5_IJSG_SB_EEEEEEEvNS4_8identityES13_S1D_vS1E_EENS_8epilogue10collective6detail29Sm90TmaWarpSpecializedAdapterINS1H_15DefaultEpilogueISJ_SK_SK_NS1G_6thread17LinearCombinationISJ_Li1EffLNS1L_9ScaleType4KindE0ELNS_15FloatRoundStyleE2ESJ_EENS1_15EpilogueDefaultEEEEEvvEEEEvNT_6ParamsE --------------------------
	.section	.nv.constant0._ZN7cutlass13device_kernelINS_4gemm6kernel13GemmUniversalIN4cute5tupleIJiiiiEEENS1_10collective13CollectiveMmaINS1_34MainloopSm90TmaGmmaWarpSpecializedILi3ENS5_IJNS4_1CILi1EEESB_SB_EEENS1_35KernelTmaWarpSpecializedCooperativeEEENS5_IJNSA_ILi256EEENSA_ILi64EEENSA_ILi128EEEEEENS_10bfloat16_tENS5_IJlSB_lEEESJ_SK_NS4_8TiledMMAINS4_8MMA_AtomIJNS4_4SM904GMMA27MMA_64x64x16_F32BF16BF16_SSILNSO_5MajorE0ELSQ_0ELNSO_7ScaleInE1ELSR_1EEEEEENS4_6LayoutINS5_IJNSA_ILi2EEESB_SB_EEENS5_IJSB_NSA_ILi0EEESX_EEEEENS5_IJNS4_10UnderscoreES10_S10_EEEEENS4_13SM90_TMA_LOADENS4_14ComposedLayoutINS4_7SwizzleILi3ELi4ELi3EEENS4_18smem_ptr_flag_bitsILi16EEENSU_INS5_IJNSA_ILi8EEESG_EEENS5_IJSG_SB_EEEEEEEvNS4_8identityES13_S1D_vS1E_EENS_8epilogue10collective6detail29Sm90TmaWarpSpecializedAdapterINS1H_15DefaultEpilogueISJ_SK_SK_NS1G_6thread17LinearCombinationISJ_Li1EffLNS1L_9ScaleType4KindE0ELNS_15FloatRoundStyleE2ESJ_EENS1_15EpilogueDefaultEEEEEvvEEEEvNT_6ParamsE,"a",@progbits
	.sectionflags	@""
	.align	4
.nv.constant0._ZN7cutlass13device_kernelINS_4gemm6kernel13GemmUniversalIN4cute5tupleIJiiiiEEENS1_10collective13CollectiveMmaINS1_34MainloopSm90TmaGmmaWarpSpecializedILi3ENS5_IJNS4_1CILi1EEESB_SB_EEENS1_35KernelTmaWarpSpecializedCooperativeEEENS5_IJNSA_ILi256EEENSA_ILi64EEENSA_ILi128EEEEEENS_10bfloat16_tENS5_IJlSB_lEEESJ_SK_NS4_8TiledMMAINS4_8MMA_AtomIJNS4_4SM904GMMA27MMA_64x64x16_F32BF16BF16_SSILNSO_5MajorE0ELSQ_0ELNSO_7ScaleInE1ELSR_1EEEEEENS4_6LayoutINS5_IJNSA_ILi2EEESB_SB_EEENS5_IJSB_NSA_ILi0EEESX_EEEEENS5_IJNS4_10UnderscoreES10_S10_EEEEENS4_13SM90_TMA_LOADENS4_14ComposedLayoutINS4_7SwizzleILi3ELi4ELi3EEENS4_18smem_ptr_flag_bitsILi16EEENSU_INS5_IJNSA_ILi8EEESG_EEENS5_IJSG_SB_EEEEEEEvNS4_8identityES13_S1D_vS1E_EENS_8epilogue10collective6detail29Sm90TmaWarpSpecializedAdapterINS1H_15DefaultEpilogueISJ_SK_SK_NS1G_6thread17LinearCombinationISJ_Li1EffLNS1L_9ScaleType4KindE0ELNS_15FloatRoundStyleE2ESJ_EENS1_15EpilogueDefaultEEEEEvvEEEEvNT_6ParamsE:
	.zero		1664


//--------------------- SYMBOLS --------------------------

	.type		.nv.reservedSmem.offset0,@object
	.size		.nv.reservedSmem.offset0,0x4
	.type		__assertfail,@function
